// auto-generated by cutlass_sweep.gemm — config: {"arch": "sm_100", "cluster_m": 1, "cluster_n": 1, "dtype": "fp16", "dtype_b": "fp16", "layout": "nt", "stages": 0, "tile_k": 128, "tile_m": 128, "tile_n": 192}
#include "cutlass/cutlass.h"
#include "cutlass/gemm/collective/collective_builder.hpp"
#include "cutlass/gemm/device/gemm_universal_adapter.h"
#include "cutlass/gemm/kernel/gemm_universal.hpp"
#include "cutlass/epilogue/collective/collective_builder.hpp"

using ElemA = cutlass::half_t;
using ElemB = cutlass::half_t;
using ElemCD = cutlass::half_t;
using Acc  = float;
using TileShape    = cute::Shape<cute::_128, cute::_192, cute::_128>;
using ClusterShape = cute::Shape<cute::_1, cute::_1, cute::_1>;

using CollectiveEpilogue = typename cutlass::epilogue::collective::CollectiveBuilder<
    cutlass::arch::Sm100, cutlass::arch::OpClassTensorOp,
    TileShape, ClusterShape,
    cutlass::epilogue::collective::EpilogueTileAuto,
    Acc, Acc,
    ElemCD, cutlass::layout::RowMajor, 128 / cutlass::sizeof_bits<ElemCD>::value,
    ElemCD, cutlass::layout::RowMajor, 128 / cutlass::sizeof_bits<ElemCD>::value,
    cutlass::epilogue::collective::EpilogueScheduleAuto
  >::CollectiveOp;

using CollectiveMainloop = typename cutlass::gemm::collective::CollectiveBuilder<
    cutlass::arch::Sm100, cutlass::arch::OpClassTensorOp,
    ElemA, cutlass::layout::RowMajor, 128 / cutlass::sizeof_bits<ElemA>::value,
    ElemB, cutlass::layout::ColumnMajor, 128 / cutlass::sizeof_bits<ElemB>::value,
    Acc,
    TileShape, ClusterShape,
    cutlass::gemm::collective::StageCountAutoCarveout<static_cast<int>(sizeof(typename CollectiveEpilogue::SharedStorage))>,
    cutlass::gemm::collective::KernelScheduleAuto
  >::CollectiveOp;

using GemmKernel = cutlass::gemm::kernel::GemmUniversal<
    cute::Shape<int,int,int,int>,
    CollectiveMainloop,
    CollectiveEpilogue
>;
using Gemm = cutlass::gemm::device::GemmUniversalAdapter<GemmKernel>;

// Force the device kernel symbol into the cubin without needing a host main.
auto* _anchor = &cutlass::device_kernel<GemmKernel>;


// ===== COMPILED SASS (sm_100a) =====

	.target	sm_100a

	.elftype	@"ET_EXEC"


//--------------------- .note.nv.tkinfo           --------------------------
	.section	.note.nv.tkinfo,"",@"SHT_NOTE"
	.sectionflags	@"SHF_NOTE_NV_TKINFO"
	.tkinfo
        /*0018*/ 	.word	0x00000002
        /*0030*/ 	.string	""
        /*0030*/ 	.string	"ptxas"
        /*0030*/ 	.string	"Cuda compilation tools, release 13.0, V13.0.88"
        /*0030*/ 	.string	"Build cuda_13.0.r13.0/compiler.36424714_0"
        /*0030*/ 	.string	"-arch sm_100a -m 64 "



//--------------------- .note.nv.cuinfo           --------------------------
	.section	.note.nv.cuinfo,"",@"SHT_NOTE"
	.sectionflags	@"SHF_NOTE_NV_CUINFO"
        /*0018*/ 	.short	0x0002
        /*001a*/ 	.short	0x0064
        /*001c*/ 	.short	0x0082
	.zero		2


//--------------------- .nv.info                  --------------------------
	.section	.nv.info,"",@"SHT_CUDA_INFO"
	.align	4


	//----- nvinfo : EIATTR_REGCOUNT
	.align		4
        /*0000*/ 	.byte	0x04, 0x2f
        /*0002*/ 	.short	(.L_19 - .L_18)
	.align		4
.L_18:
        /*0004*/ 	.word	index@(_ZN7cutlass13device_kernelINS_4gemm6kernel13GemmUniversalIN4cute5tupleIJiiiiEEENS1_10collective13CollectiveMmaINS1_35MainloopSm100TmaUmmaWarpSpecializedILi2ELi2ELi2ENS5_IJNS4_1CILi1EEESB_SB_EEEEENS5_IJNSA_ILi128EEENSA_ILi192EEESE_EEENS_6half_tENS5_IJlSB_lEEESH_SI_NS4_8TiledMMAINS4_8MMA_AtomIJNS4_20SM100_MMA_F16BF16_SSISH_SH_fLi128ELi192ELNS4_4UMMA5MajorE0ELSN_0ELNSM_7ScaleInE0ELSO_0EEEEEENS4_6LayoutISC_NS5_IJNSA_ILi0EEESS_SS_EEEEENS5_IJNS4_10UnderscoreESV_SV_EEEEENS4_13SM90_TMA_LOADENS4_14ComposedLayoutINS4_7SwizzleILi3ELi4ELi3EEENS4_18smem_ptr_flag_bitsILi16EEENSR_INS5_IJNSA_ILi8EEENSA_ILi64EEEEEENS5_IJS15_SB_EEEEEEEvNS4_8identityESY_S19_vS1A_EENS_8epilogue10collective18CollectiveEpilogueINS1C_23Sm100TmaWarpSpecializedILi3ELi2ELi64ELb1ELb0EEEJSG_NS5_IJNSR_ISE_SB_EENSR_IS15_SB_EEEEESH_SI_SH_SI_NS1C_6fusion15FusionCallbacksIS1G_NS1K_17LinearCombinationISH_fSH_fLNS_15FloatRoundStyleE2EEESG_S1J_JEEENS4_5SM1004TMEM4LOAD26SM100_TMEM_LOAD_32dp32b64xESY_S19_NS4_39AutoVectorizingCopyWithAssumedAlignmentILi128EEENS4_14SM90_TMA_STOREES19_S1V_S1V_EEEvvEEEEvNT_6ParamsE)
        /*0008*/ 	.word	0x000000b9


	//----- nvinfo : EIATTR_FRAME_SIZE
	.align		4
.L_19:
        /*000c*/ 	.byte	0x04, 0x11
        /*000e*/ 	.short	(.L_21 - .L_20)
	.align		4
.L_20:
        /*0010*/ 	.word	index@($__internal_2_$__cuda_sm10x_tcgen05_guardrail_trap_unallocated_columns_being_dealloced)
        /*0014*/ 	.word	0x00000000


	//----- nvinfo : EIATTR_FRAME_SIZE
	.align		4
.L_21:
        /*0018*/ 	.byte	0x04, 0x11
        /*001a*/ 	.short	(.L_23 - .L_22)
	.align		4
.L_22:
        /*001c*/ 	.word	index@($__internal_1_$__cuda_sm10x_tcgen05_guardrail_trap_phase_invalid_during_alloc)
        /*0020*/ 	.word	0x00000000


	//----- nvinfo : EIATTR_FRAME_SIZE
	.align		4
.L_23:
        /*0024*/ 	.byte	0x04, 0x11
        /*0026*/ 	.short	(.L_25 - .L_24)
	.align		4
.L_24:
        /*0028*/ 	.word	index@($__internal_0_$__cuda_sm10x_tcgen05_guardrail_trap_col_being_dealloced_not_returned_by_alloc)
        /*002c*/ 	.word	0x00000000


	//----- nvinfo : EIATTR_FRAME_SIZE
	.align		4
.L_25:
        /*0030*/ 	.byte	0x04, 0x11
        /*0032*/ 	.short	(.L_27 - .L_26)
	.align		4
.L_26:
        /*0034*/ 	.word	index@(_ZN7cutlass13device_kernelINS_4gemm6kernel13GemmUniversalIN4cute5tupleIJiiiiEEENS1_10collective13CollectiveMmaINS1_35MainloopSm100TmaUmmaWarpSpecializedILi2ELi2ELi2ENS5_IJNS4_1CILi1EEESB_SB_EEEEENS5_IJNSA_ILi128EEENSA_ILi192EEESE_EEENS_6half_tENS5_IJlSB_lEEESH_SI_NS4_8TiledMMAINS4_8MMA_AtomIJNS4_20SM100_MMA_F16BF16_SSISH_SH_fLi128ELi192ELNS4_4UMMA5MajorE0ELSN_0ELNSM_7ScaleInE0ELSO_0EEEEEENS4_6LayoutISC_NS5_IJNSA_ILi0EEESS_SS_EEEEENS5_IJNS4_10UnderscoreESV_SV_EEEEENS4_13SM90_TMA_LOADENS4_14ComposedLayoutINS4_7SwizzleILi3ELi4ELi3EEENS4_18smem_ptr_flag_bitsILi16EEENSR_INS5_IJNSA_ILi8EEENSA_ILi64EEEEEENS5_IJS15_SB_EEEEEEEvNS4_8identityESY_S19_vS1A_EENS_8epilogue10collective18CollectiveEpilogueINS1C_23Sm100TmaWarpSpecializedILi3ELi2ELi64ELb1ELb0EEEJSG_NS5_IJNSR_ISE_SB_EENSR_IS15_SB_EEEEESH_SI_SH_SI_NS1C_6fusion15FusionCallbacksIS1G_NS1K_17LinearCombinationISH_fSH_fLNS_15FloatRoundStyleE2EEESG_S1J_JEEENS4_5SM1004TMEM4LOAD26SM100_TMEM_LOAD_32dp32b64xESY_S19_NS4_39AutoVectorizingCopyWithAssumedAlignmentILi128EEENS4_14SM90_TMA_STOREES19_S1V_S1V_EEEvvEEEEvNT_6ParamsE)
        /*0038*/ 	.word	0x00000000


	//----- nvinfo : EIATTR_MIN_STACK_SIZE
	.align		4
.L_27:
        /*003c*/ 	.byte	0x04, 0x12
        /*003e*/ 	.short	(.L_29 - .L_28)
	.align		4
.L_28:
        /*0040*/ 	.word	index@(_ZN7cutlass13device_kernelINS_4gemm6kernel13GemmUniversalIN4cute5tupleIJiiiiEEENS1_10collective13CollectiveMmaINS1_35MainloopSm100TmaUmmaWarpSpecializedILi2ELi2ELi2ENS5_IJNS4_1CILi1EEESB_SB_EEEEENS5_IJNSA_ILi128EEENSA_ILi192EEESE_EEENS_6half_tENS5_IJlSB_lEEESH_SI_NS4_8TiledMMAINS4_8MMA_AtomIJNS4_20SM100_MMA_F16BF16_SSISH_SH_fLi128ELi192ELNS4_4UMMA5MajorE0ELSN_0ELNSM_7ScaleInE0ELSO_0EEEEEENS4_6LayoutISC_NS5_IJNSA_ILi0EEESS_SS_EEEEENS5_IJNS4_10UnderscoreESV_SV_EEEEENS4_13SM90_TMA_LOADENS4_14ComposedLayoutINS4_7SwizzleILi3ELi4ELi3EEENS4_18smem_ptr_flag_bitsILi16EEENSR_INS5_IJNSA_ILi8EEENSA_ILi64EEEEEENS5_IJS15_SB_EEEEEEEvNS4_8identityESY_S19_vS1A_EENS_8epilogue10collective18CollectiveEpilogueINS1C_23Sm100TmaWarpSpecializedILi3ELi2ELi64ELb1ELb0EEEJSG_NS5_IJNSR_ISE_SB_EENSR_IS15_SB_EEEEESH_SI_SH_SI_NS1C_6fusion15FusionCallbacksIS1G_NS1K_17LinearCombinationISH_fSH_fLNS_15FloatRoundStyleE2EEESG_S1J_JEEENS4_5SM1004TMEM4LOAD26SM100_TMEM_LOAD_32dp32b64xESY_S19_NS4_39AutoVectorizingCopyWithAssumedAlignmentILi128EEENS4_14SM90_TMA_STOREES19_S1V_S1V_EEEvvEEEEvNT_6ParamsE)
        /*0044*/ 	.word	0x00000000
.L_29:


//--------------------- .nv.compat                --------------------------
	.section	.nv.compat,"",@"SHT_CUDA_COMPAT_INFO"
	.align	4
        /*0000*/ 	.byte	0x02, 0x09, 0x01, 0x00, 0x02, 0x02, 0x02, 0x00, 0x02, 0x05, 0x05, 0x00, 0x03, 0x07, 0x01, 0x01
        /*0010*/ 	.byte	0x02, 0x03, 0x01, 0x00, 0x02, 0x06, 0x01, 0x00, 0x04, 0x0b, 0x08, 0x00, 0x09, 0x00, 0x00, 0x00
        /*0020*/ 	.byte	0x00, 0x00, 0x00, 0x00


//--------------------- .nv.info._ZN7cutlass13device_kernelINS_4gemm6kernel13GemmUniversalIN4cute5tupleIJiiiiEEENS1_10collective13CollectiveMmaINS1_35MainloopSm100TmaUmmaWarpSpecializedILi2ELi2ELi2ENS5_IJNS4_1CILi1EEESB_SB_EEEEENS5_IJNSA_ILi128EEENSA_ILi192EEESE_EEENS_6half_tENS5_IJlSB_lEEESH_SI_NS4_8TiledMMAINS4_8MMA_AtomIJNS4_20SM100_MMA_F16BF16_SSISH_SH_fLi128ELi192ELNS4_4UMMA5MajorE0ELSN_0ELNSM_7ScaleInE0ELSO_0EEEEEENS4_6LayoutISC_NS5_IJNSA_ILi0EEESS_SS_EEEEENS5_IJNS4_10UnderscoreESV_SV_EEEEENS4_13SM90_TMA_LOADENS4_14ComposedLayoutINS4_7SwizzleILi3ELi4ELi3EEENS4_18smem_ptr_flag_bitsILi16EEENSR_INS5_IJNSA_ILi8EEENSA_ILi64EEEEEENS5_IJS15_SB_EEEEEEEvNS4_8identityESY_S19_vS1A_EENS_8epilogue10collective18CollectiveEpilogueINS1C_23Sm100TmaWarpSpecializedILi3ELi2ELi64ELb1ELb0EEEJSG_NS5_IJNSR_ISE_SB_EENSR_IS15_SB_EEEEESH_SI_SH_SI_NS1C_6fusion15FusionCallbacksIS1G_NS1K_17LinearCombinationISH_fSH_fLNS_15FloatRoundStyleE2EEESG_S1J_JEEENS4_5SM1004TMEM4LOAD26SM100_TMEM_LOAD_32dp32b64xESY_S19_NS4_39AutoVectorizingCopyWithAssumedAlignmentILi128EEENS4_14SM90_TMA_STOREES19_S1V_S1V_EEEvvEEEEvNT_6ParamsE --------------------------
	.section	.nv.info._ZN7cutlass13device_kernelINS_4gemm6kernel13GemmUniversalIN4cute5tupleIJiiiiEEENS1_10collective13CollectiveMmaINS1_35MainloopSm100TmaUmmaWarpSpecializedILi2ELi2ELi2ENS5_IJNS4_1CILi1EEESB_SB_EEEEENS5_IJNSA_ILi128EEENSA_ILi192EEESE_EEENS_6half_tENS5_IJlSB_lEEESH_SI_NS4_8TiledMMAINS4_8MMA_AtomIJNS4_20SM100_MMA_F16BF16_SSISH_SH_fLi128ELi192ELNS4_4UMMA5MajorE0ELSN_0ELNSM_7ScaleInE0ELSO_0EEEEEENS4_6LayoutISC_NS5_IJNSA_ILi0EEESS_SS_EEEEENS5_IJNS4_10UnderscoreESV_SV_EEEEENS4_13SM90_TMA_LOADENS4_14ComposedLayoutINS4_7SwizzleILi3ELi4ELi3EEENS4_18smem_ptr_flag_bitsILi16EEENSR_INS5_IJNSA_ILi8EEENSA_ILi64EEEEEENS5_IJS15_SB_EEEEEEEvNS4_8identityESY_S19_vS1A_EENS_8epilogue10collective18CollectiveEpilogueINS1C_23Sm100TmaWarpSpecializedILi3ELi2ELi64ELb1ELb0EEEJSG_NS5_IJNSR_ISE_SB_EENSR_IS15_SB_EEEEESH_SI_SH_SI_NS1C_6fusion15FusionCallbacksIS1G_NS1K_17LinearCombinationISH_fSH_fLNS_15FloatRoundStyleE2EEESG_S1J_JEEENS4_5SM1004TMEM4LOAD26SM100_TMEM_LOAD_32dp32b64xESY_S19_NS4_39AutoVectorizingCopyWithAssumedAlignmentILi128EEENS4_14SM90_TMA_STOREES19_S1V_S1V_EEEvvEEEEvNT_6ParamsE,"",@"SHT_CUDA_INFO"
	.sectionflags	@""
	.align	4


	//----- nvinfo : EIATTR_CUDA_API_VERSION
	.align		4
        /*0000*/ 	.byte	0x04, 0x37
        /*0002*/ 	.short	(.L_31 - .L_30)
.L_30:
        /*0004*/ 	.word	0x00000082


	//----- nvinfo : EIATTR_KPARAM_INFO
	.align		4
.L_31:
        /*0008*/ 	.byte	0x04, 0x17
        /*000a*/ 	.short	(.L_33 - .L_32)
.L_32:
        /*000c*/ 	.word	0x00000000
        /*0010*/ 	.short	0x0000
        /*0012*/ 	.short	0x0000
        /*0014*/ 	.byte	0x00, 0xf0, 0x01, 0x20


	//----- nvinfo : EIATTR_AT_ENTRY_FRAGMENTS
	.align		4
.L_33:
        /*0018*/ 	.byte	0x04, 0x4f
        /*001a*/ 	.short	(.L_35 - .L_34)


	//   ....[0]....
.L_34:
        /*001c*/ 	.word	0x00000006


	//----- nvinfo : EIATTR_RESERVED_SMEM_USED
	.align		4
.L_35:
        /*0020*/ 	.byte	0x01, 0x41
	.zero		2


	//----- nvinfo : EIATTR_SPARSE_MMA_MASK
	.align		4
        /*0024*/ 	.byte	0x03, 0x50
        /*0026*/ 	.short	0x0000


	//----- nvinfo : EIATTR_TCGEN05_1CTA_USED
	.align		4
        /*0028*/ 	.byte	0x01, 0x51
	.zero		2


	//----- nvinfo : EIATTR_MAXREG_COUNT
	.align		4
        /*002c*/ 	.byte	0x03, 0x1b
        /*002e*/ 	.short	0x00ff


	//----- nvinfo : EIATTR_NUM_BARRIERS
	.align		4
        /*0030*/ 	.byte	0x02, 0x4c
        /*0032*/ 	.byte	0x07
	.zero		1


	//----- nvinfo : EIATTR_EXTERNS
	.align		4
        /*0034*/ 	.byte	0x04, 0x0f
        /*0036*/ 	.short	(.L_37 - .L_36)


	//   ....[0]....
	.align		4
.L_36:
        /*0038*/ 	.word	index@(__assertfail)


	//----- nvinfo : EIATTR_MERCURY_ISA_VERSION
	.align		4
.L_37:
        /*003c*/ 	.byte	0x03, 0x5f
        /*003e*/ 	.short	0x0101


	//----- nvinfo : EIATTR_INT_WARP_WIDE_INSTR_OFFSETS
	.align		4
        /*0040*/ 	.byte	0x04, 0x31
        /*0042*/ 	.short	(.L_39 - .L_38)


	//   ....[0]....
.L_38:
        /*0044*/ 	.word	0x00001eb0


	//   ....[1]....
        /*0048*/ 	.word	0x00003880


	//   ....[2]....
        /*004c*/ 	.word	0x000038a0


	//   ....[3]....
        /*0050*/ 	.word	0x000038d0


	//   ....[4]....
        /*0054*/ 	.word	0x00004200


	//   ....[5]....
        /*0058*/ 	.word	0x00004270


	//   ....[6]....
        /*005c*/ 	.word	0x00004370


	//   ....[7]....
        /*0060*/ 	.word	0x00004400


	//   ....[8]....
        /*0064*/ 	.word	0x000045e0


	//   ....[9]....
        /*0068*/ 	.word	0x00004740


	//----- nvinfo : EIATTR_COOP_GROUP_MASK_REGIDS
	.align		4
.L_39:
        /*006c*/ 	.byte	0x04, 0x29
        /*006e*/ 	.short	(.L_41 - .L_40)


	//   ....[0]....
.L_40:
        /*0070*/ 	.word	0xffffffff


	//   ....[1]....
        /*0074*/ 	.word	0xffffffff


	//   ....[2]....
        /*0078*/ 	.word	0xffffffff


	//   ....[3]....
        /*007c*/ 	.word	0xffffffff


	//   ....[4]....
        /*0080*/ 	.word	0xffffffff


	//   ....[5]....
        /*0084*/ 	.word	0xffffffff


	//   ....[6]....
        /*0088*/ 	.word	0xffffffff


	//   ....[7]....
        /*008c*/ 	.word	0xffffffff


	//   ....[8]....
        /*0090*/ 	.word	0xffffffff


	//   ....[9]....
        /*0094*/ 	.word	0xffffffff


	//   ....[10]....
        /*0098*/ 	.word	0xffffffff


	//   ....[11]....
        /*009c*/ 	.word	0xffffffff


	//   ....[12]....
        /*00a0*/ 	.word	0xffffffff


	//----- nvinfo : EIATTR_COOP_GROUP_INSTR_OFFSETS
	.align		4
.L_41:
        /*00a4*/ 	.byte	0x04, 0x28
        /*00a6*/ 	.short	(.L_43 - .L_42)


	//   ....[0]....
.L_42:
        /*00a8*/ 	.word	0x00000090


	//   ....[1]....
        /*00ac*/ 	.word	0x000004d0


	//   ....[2]....
        /*00b0*/ 	.word	0x00000600


	//   ....[3]....
        /*00b4*/ 	.word	0x00000780


	//   ....[4]....
        /*00b8*/ 	.word	0x00000880


	//   ....[5]....
        /*00bc*/ 	.word	0x000009f0


	//   ....[6]....
        /*00c0*/ 	.word	0x00000b50


	//   ....[7]....
        /*00c4*/ 	.word	0x00001d90


	//   ....[8]....
        /*00c8*/ 	.word	0x00002a50


	//   ....[9]....
        /*00cc*/ 	.word	0x00002c60


	//   ....[10]....
        /*00d0*/ 	.word	0x00002c90


	//   ....[11]....
        /*00d4*/ 	.word	0x00003760


	//   ....[12]....
        /*00d8*/ 	.word	0x00003990


	//----- nvinfo : EIATTR_VRC_CTA_INIT_COUNT
	.align		4
.L_43:
        /*00dc*/ 	.byte	0x02, 0x4a
        /*00de*/ 	.byte	0x80
	.zero		1


	//----- nvinfo : EIATTR_SYSCALL_OFFSETS
	.align		4
        /*00e0*/ 	.byte	0x04, 0x46
        /*00e2*/ 	.short	(.L_45 - .L_44)


	//   ....[0]....
.L_44:
        /*00e4*/ 	.word	0x000051d0


	//   ....[1]....
        /*00e8*/ 	.word	0x000052c0


	//   ....[2]....
        /*00ec*/ 	.word	0x00005c30


	//   ....[3]....
        /*00f0*/ 	.word	0x00007100


	//   ....[4]....
        /*00f4*/ 	.word	0x00008530


	//----- nvinfo : EIATTR_MBARRIER_INSTR_OFFSETS
	.align		4
.L_45:
        /*00f8*/ 	.byte	0x04, 0x39
        /*00fa*/ 	.short	(.L_47 - .L_46)


	//   ....[0]....
.L_46:
        /*00fc*/ 	.word	0x000005b0
        /*0100*/ 	.word	0x000000ff
        /*0104*/ 	.word	0x00000000
        /*0108*/ 	.short	0x0100
        /*010a*/ 	.byte	0x05
	.zero		1


	//   ....[1]....
        /*010c*/ 	.word	0x000005c0
        /*0110*/ 	.word	0x000000ff
        /*0114*/ 	.word	0x00000010
        /*0118*/ 	.short	0x0100
        /*011a*/ 	.byte	0x05
	.zero		1


	//   ....[2]....
        /*011c*/ 	.word	0x000005d0
        /*0120*/ 	.word	0x000000ff
        /*0124*/ 	.word	0x00000008
        /*0128*/ 	.short	0x0100
        /*012a*/ 	.byte	0x05
	.zero		1


	//   ....[3]....
        /*012c*/ 	.word	0x000005e0
        /*0130*/ 	.word	0x000000ff
        /*0134*/ 	.word	0x00000018
        /*0138*/ 	.short	0x0100
        /*013a*/ 	.byte	0x05
	.zero		1


	//   ....[4]....
        /*013c*/ 	.word	0x00000710
        /*0140*/ 	.word	0x000000ff
        /*0144*/ 	.word	0x00000020
        /*0148*/ 	.short	0x0100
        /*014a*/ 	.byte	0x07
	.zero		1


	//   ....[5]....
        /*014c*/ 	.word	0x00000720
        /*0150*/ 	.word	0x000000ff
        /*0154*/ 	.word	0x00000038
        /*0158*/ 	.short	0x0100
        /*015a*/ 	.byte	0x07
	.zero		1


	//   ....[6]....
        /*015c*/ 	.word	0x00000730
        /*0160*/ 	.word	0x000000ff
        /*0164*/ 	.word	0x00000028
        /*0168*/ 	.short	0x0100
        /*016a*/ 	.byte	0x07
	.zero		1


	//   ....[7]....
        /*016c*/ 	.word	0x00000740
        /*0170*/ 	.word	0x000000ff
        /*0174*/ 	.word	0x00000040
        /*0178*/ 	.short	0x0100
        /*017a*/ 	.byte	0x07
	.zero		1


	//   ....[8]....
        /*017c*/ 	.word	0x00000750
        /*0180*/ 	.word	0x000000ff
        /*0184*/ 	.word	0x00000030
        /*0188*/ 	.short	0x0100
        /*018a*/ 	.byte	0x07
	.zero		1


	//   ....[9]....
        /*018c*/ 	.word	0x00000760
        /*0190*/ 	.word	0x000000ff
        /*0194*/ 	.word	0x00000048
        /*0198*/ 	.short	0x0100
        /*019a*/ 	.byte	0x07
	.zero		1


	//   ....[10]....
        /*019c*/ 	.word	0x00000850
        /*01a0*/ 	.word	0x000000ff
        /*01a4*/ 	.word	0x00000050
        /*01a8*/ 	.short	0x0100
        /*01aa*/ 	.byte	0x05
	.zero		1


	//   ....[11]....
        /*01ac*/ 	.word	0x00000860
        /*01b0*/ 	.word	0x000000ff
        /*01b4*/ 	.word	0x00000058
        /*01b8*/ 	.short	0x0100
        /*01ba*/ 	.byte	0x05
	.zero		1


	//   ....[12]....
        /*01bc*/ 	.word	0x000009a0
        /*01c0*/ 	.word	0x000000ff
        /*01c4*/ 	.word	0x00000060
        /*01c8*/ 	.short	0x0100
        /*01ca*/ 	.byte	0x05
	.zero		1


	//   ....[13]....
        /*01cc*/ 	.word	0x000009b0
        /*01d0*/ 	.word	0x000000ff
        /*01d4*/ 	.word	0x00000070
        /*01d8*/ 	.short	0x0100
        /*01da*/ 	.byte	0x05
	.zero		1


	//   ....[14]....
        /*01dc*/ 	.word	0x000009c0
        /*01e0*/ 	.word	0x000000ff
        /*01e4*/ 	.word	0x00000068
        /*01e8*/ 	.short	0x0100
        /*01ea*/ 	.byte	0x05
	.zero		1


	//   ....[15]....
        /*01ec*/ 	.word	0x000009d0
        /*01f0*/ 	.word	0x000000ff
        /*01f4*/ 	.word	0x00000078
        /*01f8*/ 	.short	0x0100
        /*01fa*/ 	.byte	0x05
	.zero		1


	//   ....[16]....
        /*01fc*/ 	.word	0x00000b00
        /*0200*/ 	.word	0x000000ff
        /*0204*/ 	.word	0x00000080
        /*0208*/ 	.short	0x0100
        /*020a*/ 	.byte	0x07
	.zero		1


	//   ....[17]....
        /*020c*/ 	.word	0x00000b10
        /*0210*/ 	.word	0x000000ff
        /*0214*/ 	.word	0x00000090
        /*0218*/ 	.short	0x0100
        /*021a*/ 	.byte	0x07
	.zero		1


	//   ....[18]....
        /*021c*/ 	.word	0x00000b20
        /*0220*/ 	.word	0x000000ff
        /*0224*/ 	.word	0x00000088
        /*0228*/ 	.short	0x0100
        /*022a*/ 	.byte	0x07
	.zero		1


	//   ....[19]....
        /*022c*/ 	.word	0x00000b30
        /*0230*/ 	.word	0x000000ff
        /*0234*/ 	.word	0x00000098
        /*0238*/ 	.short	0x0100
        /*023a*/ 	.byte	0x07
	.zero		1


	//   ....[20]....
        /*023c*/ 	.word	0x00000c20
        /*0240*/ 	.word	0x000000ff
        /*0244*/ 	.word	0x000000a0
        /*0248*/ 	.short	0x0100
        /*024a*/ 	.byte	0x05
	.zero		1


	//   ....[21]....
        /*024c*/ 	.word	0x00000c30
        /*0250*/ 	.word	0x000000ff
        /*0254*/ 	.word	0x000000b0
        /*0258*/ 	.short	0x0100
        /*025a*/ 	.byte	0x05
	.zero		1


	//   ....[22]....
        /*025c*/ 	.word	0x00000c40
        /*0260*/ 	.word	0x000000ff
        /*0264*/ 	.word	0x000000a8
        /*0268*/ 	.short	0x0100
        /*026a*/ 	.byte	0x05
	.zero		1


	//   ....[23]....
        /*026c*/ 	.word	0x00000c50
        /*0270*/ 	.word	0x000000ff
        /*0274*/ 	.word	0x000000b8
        /*0278*/ 	.short	0x0100
        /*027a*/ 	.byte	0x05
	.zero		1


	//   ....[24]....
        /*027c*/ 	.word	0x00001530
        /*0280*/ 	.word	0x00000003
        /*0284*/ 	.word	0x000000b0
        /*0288*/ 	.short	0x010a
        /*028a*/ 	.byte	0xff
	.zero		1


	//   ....[25]....
        /*028c*/ 	.word	0x00001560
        /*0290*/ 	.word	0x00000003
        /*0294*/ 	.word	0x000000a0
        /*0298*/ 	.short	0x0101
        /*029a*/ 	.byte	0xff
	.zero		1


	//   ....[26]....
        /*029c*/ 	.word	0x00001630
        /*02a0*/ 	.word	0x000000ff
        /*02a4*/ 	.word	0x00000010
        /*02a8*/ 	.short	0x010a
        /*02aa*/ 	.byte	0x05
	.zero		1


	//   ....[27]....
        /*02ac*/ 	.word	0x000016d0
        /*02b0*/ 	.word	0x000000ff
        /*02b4*/ 	.word	0x00000010
        /*02b8*/ 	.short	0x010a
        /*02ba*/ 	.byte	0x21
	.zero		1


	//   ....[28]....
        /*02bc*/ 	.word	0x00001820
        /*02c0*/ 	.word	0x000000ff
        /*02c4*/ 	.word	0x00000010
        /*02c8*/ 	.short	0x010a
        /*02ca*/ 	.byte	0x08
	.zero		1


	//   ....[29]....
        /*02cc*/ 	.word	0x000019f0
        /*02d0*/ 	.word	0x000000ff
        /*02d4*/ 	.word	0x00000058
        /*02d8*/ 	.short	0x0101
        /*02da*/ 	.byte	0x04
	.zero		1


	//   ....[30]....
        /*02dc*/ 	.word	0x00001a10
        /*02e0*/ 	.word	0x000000ff
        /*02e4*/ 	.word	0x00000010
        /*02e8*/ 	.short	0x010a
        /*02ea*/ 	.byte	0x05
	.zero		1


	//   ....[31]....
        /*02ec*/ 	.word	0x00001a90
        /*02f0*/ 	.word	0x000000ff
        /*02f4*/ 	.word	0x00000010
        /*02f8*/ 	.short	0x010a
        /*02fa*/ 	.byte	0x21
	.zero		1


	//   ....[32]....
        /*02fc*/ 	.word	0x00001bf0
        /*0300*/ 	.word	0x000000ff
        /*0304*/ 	.word	0x00000010
        /*0308*/ 	.short	0x010a
        /*030a*/ 	.byte	0x08
	.zero		1


	//   ....[33]....
        /*030c*/ 	.word	0x00001dc0
        /*0310*/ 	.word	0x00000002
        /*0314*/ 	.word	0x00000060
        /*0318*/ 	.short	0x010a
        /*031a*/ 	.byte	0xff
	.zero		1


	//   ....[34]....
        /*031c*/ 	.word	0x00001e80
        /*0320*/ 	.word	0x00000002
        /*0324*/ 	.word	0x00000000
        /*0328*/ 	.short	0x0101
        /*032a*/ 	.byte	0xff
	.zero		1


	//   ....[35]....
        /*032c*/ 	.word	0x000023e0
        /*0330*/ 	.word	0x000000ff
        /*0334*/ 	.word	0x00000000
        /*0338*/ 	.short	0x010a
        /*033a*/ 	.byte	0x04
	.zero		1


	//   ....[36]....
        /*033c*/ 	.word	0x00002480
        /*0340*/ 	.word	0x00000000
        /*0344*/ 	.word	0x00000000
        /*0348*/ 	.short	0x010a
        /*034a*/ 	.byte	0xff
	.zero		1


	//   ....[37]....
        /*034c*/ 	.word	0x000025a0
        /*0350*/ 	.word	0x00000000
        /*0354*/ 	.word	0x000000a0
        /*0358*/ 	.short	0x010a
        /*035a*/ 	.byte	0xff
	.zero		1


	//   ....[38]....
        /*035c*/ 	.word	0x00002600
        /*0360*/ 	.word	0x00000004
        /*0364*/ 	.word	0x00000000
        /*0368*/ 	.short	0x0101
        /*036a*/ 	.byte	0xff
	.zero		1


	//   ....[39]....
        /*036c*/ 	.word	0x00002620
        /*0370*/ 	.word	0x000000ff
        /*0374*/ 	.word	0x00000070
        /*0378*/ 	.short	0x010a
        /*037a*/ 	.byte	0x05
	.zero		1


	//   ....[40]....
        /*037c*/ 	.word	0x00002740
        /*0380*/ 	.word	0x00000000
        /*0384*/ 	.word	0x00000060
        /*0388*/ 	.short	0x010a
        /*038a*/ 	.byte	0xff
	.zero		1


	//   ....[41]....
        /*038c*/ 	.word	0x00002850
        /*0390*/ 	.word	0x00000000
        /*0394*/ 	.word	0x00000000
        /*0398*/ 	.short	0x0101
        /*039a*/ 	.byte	0xff
	.zero		1


	//   ....[42]....
        /*039c*/ 	.word	0x000028e0
        /*03a0*/ 	.word	0x000000ff
        /*03a4*/ 	.word	0x00000070
        /*03a8*/ 	.short	0x0106
        /*03aa*/ 	.byte	0x05
	.zero		1


	//   ....[43]....
        /*03ac*/ 	.word	0x00002900
        /*03b0*/ 	.word	0x000000ff
        /*03b4*/ 	.word	0x00000070
        /*03b8*/ 	.short	0x010a
        /*03ba*/ 	.byte	0x05
	.zero		1


	//   ....[44]....
        /*03bc*/ 	.word	0x00002990
        /*03c0*/ 	.word	0x000000ff
        /*03c4*/ 	.word	0x00000070
        /*03c8*/ 	.short	0x0106
        /*03ca*/ 	.byte	0x04
	.zero		1


	//   ....[45]....
        /*03cc*/ 	.word	0x000029d0
        /*03d0*/ 	.word	0x00000000
        /*03d4*/ 	.word	0x00000070
        /*03d8*/ 	.short	0x010a
        /*03da*/ 	.byte	0xff
	.zero		1


	//   ....[46]....
        /*03dc*/ 	.word	0x00002f90
        /*03e0*/ 	.word	0x00000000
        /*03e4*/ 	.word	0x00000060
        /*03e8*/ 	.short	0x010a
        /*03ea*/ 	.byte	0xff
	.zero		1


	//   ....[47]....
        /*03ec*/ 	.word	0x000030a0
        /*03f0*/ 	.word	0x00000003
        /*03f4*/ 	.word	0x00000000
        /*03f8*/ 	.short	0x0101
        /*03fa*/ 	.byte	0xff
	.zero		1


	//   ....[48]....
        /*03fc*/ 	.word	0x000030b0
        /*0400*/ 	.word	0x000000ff
        /*0404*/ 	.word	0x00000000
        /*0408*/ 	.short	0x010a
        /*040a*/ 	.byte	0x05
	.zero		1


	//   ....[49]....
        /*040c*/ 	.word	0x000030d0
        /*0410*/ 	.word	0x000000ff
        /*0414*/ 	.word	0x00000090
        /*0418*/ 	.short	0x010a
        /*041a*/ 	.byte	0x0e
	.zero		1


	//   ....[50]....
        /*041c*/ 	.word	0x000031a0
        /*0420*/ 	.word	0x000000ff
        /*0424*/ 	.word	0x00000000
        /*0428*/ 	.short	0x010a
        /*042a*/ 	.byte	0x13
	.zero		1


	//   ....[51]....
        /*042c*/ 	.word	0x000032d0
        /*0430*/ 	.word	0x000000ff
        /*0434*/ 	.word	0x00000000
        /*0438*/ 	.short	0x010a
        /*043a*/ 	.byte	0x24
	.zero		1


	//   ....[52]....
        /*043c*/ 	.word	0x000036b0
        /*0440*/ 	.word	0x000000ff
        /*0444*/ 	.word	0x00000000
        /*0448*/ 	.short	0x010a
        /*044a*/ 	.byte	0x05
	.zero		1


	//   ....[53]....
        /*044c*/ 	.word	0x00003740
        /*0450*/ 	.word	0x000000ff
        /*0454*/ 	.word	0x00000000
        /*0458*/ 	.short	0x010a
        /*045a*/ 	.byte	0x06
	.zero		1


	//   ....[54]....
        /*045c*/ 	.word	0x00003bb0
        /*0460*/ 	.word	0x00000000
        /*0464*/ 	.word	0x00000060
        /*0468*/ 	.short	0x010a
        /*046a*/ 	.byte	0xff
	.zero		1


	//   ....[55]....
        /*046c*/ 	.word	0x00003c70
        /*0470*/ 	.word	0x00000000
        /*0474*/ 	.word	0x00000000
        /*0478*/ 	.short	0x0101
        /*047a*/ 	.byte	0xff
	.zero		1


	//   ....[56]....
        /*047c*/ 	.word	0x00003f90
        /*0480*/ 	.word	0x000000ff
        /*0484*/ 	.word	0x00000058
        /*0488*/ 	.short	0x010a
        /*048a*/ 	.byte	0x07
	.zero		1


	//   ....[57]....
        /*048c*/ 	.word	0x00004180
        /*0490*/ 	.word	0x000000ff
        /*0494*/ 	.word	0x00000038
        /*0498*/ 	.short	0x010a
        /*049a*/ 	.byte	0x07
	.zero		1


	//   ....[58]....
        /*049c*/ 	.word	0x00004310
        /*04a0*/ 	.word	0x000000ff
        /*04a4*/ 	.word	0x00000020
        /*04a8*/ 	.short	0x010b
        /*04aa*/ 	.byte	0x07
	.zero		1


	//   ....[59]....
        /*04ac*/ 	.word	0x00004320
        /*04b0*/ 	.word	0x000000ff
        /*04b4*/ 	.word	0x00000000
        /*04b8*/ 	.short	0x0101
        /*04ba*/ 	.byte	0x08
	.zero		1


	//   ....[60]....
        /*04bc*/ 	.word	0x00004330
        /*04c0*/ 	.word	0x000000ff
        /*04c4*/ 	.word	0x00000040
        /*04c8*/ 	.short	0x010a
        /*04ca*/ 	.byte	0x07
	.zero		1


	//   ....[61]....
        /*04cc*/ 	.word	0x000044d0
        /*04d0*/ 	.word	0x000000ff
        /*04d4*/ 	.word	0x00000028
        /*04d8*/ 	.short	0x010b
        /*04da*/ 	.byte	0x07
	.zero		1


	//   ....[62]....
        /*04dc*/ 	.word	0x00004540
        /*04e0*/ 	.word	0x000000ff
        /*04e4*/ 	.word	0x00000000
        /*04e8*/ 	.short	0x0101
        /*04ea*/ 	.byte	0x08
	.zero		1


	//   ....[63]....
        /*04ec*/ 	.word	0x00004570
        /*04f0*/ 	.word	0x000000ff
        /*04f4*/ 	.word	0x00000048
        /*04f8*/ 	.short	0x010a
        /*04fa*/ 	.byte	0x07
	.zero		1


	//   ....[64]....
        /*04fc*/ 	.word	0x00004780
        /*0500*/ 	.word	0x000000ff
        /*0504*/ 	.word	0x00000030
        /*0508*/ 	.short	0x010b
        /*050a*/ 	.byte	0x07
	.zero		1


	//   ....[65]....
        /*050c*/ 	.word	0x000047a0
        /*0510*/ 	.word	0x000000ff
        /*0514*/ 	.word	0x00000000
        /*0518*/ 	.short	0x0101
        /*051a*/ 	.byte	0x0d
	.zero		1


	//   ....[66]....
        /*051c*/ 	.word	0x000047d0
        /*0520*/ 	.word	0x000000ff
        /*0524*/ 	.word	0x00000038
        /*0528*/ 	.short	0x010a
        /*052a*/ 	.byte	0x07
	.zero		1


	//   ....[67]....
        /*052c*/ 	.word	0x000047f0
        /*0530*/ 	.word	0x000000ff
        /*0534*/ 	.word	0x00000040
        /*0538*/ 	.short	0x010a
        /*053a*/ 	.byte	0x07
	.zero		1


	//   ....[68]....
        /*053c*/ 	.word	0x00004830
        /*0540*/ 	.word	0x00000000
        /*0544*/ 	.word	0x00000048
        /*0548*/ 	.short	0x010a
        /*054a*/ 	.byte	0xff
	.zero		1


	//   ....[69]....
        /*054c*/ 	.word	0x00004b90
        /*0550*/ 	.word	0x00000000
        /*0554*/ 	.word	0x00000060
        /*0558*/ 	.short	0x010a
        /*055a*/ 	.byte	0xff
	.zero		1


	//   ....[70]....
        /*055c*/ 	.word	0x00004ca0
        /*0560*/ 	.word	0x00000000
        /*0564*/ 	.word	0x00000000
        /*0568*/ 	.short	0x0101
        /*056a*/ 	.byte	0xff
	.zero		1


	//   ....[71]....
        /*056c*/ 	.word	0x00005750
        /*0570*/ 	.word	0x000000ff
        /*0574*/ 	.word	0x00000020
        /*0578*/ 	.short	0x010a
        /*057a*/ 	.byte	0x30
	.zero		1


	//   ....[72]....
        /*057c*/ 	.word	0x00005810
        /*0580*/ 	.word	0x0000006c
        /*0584*/ 	.word	0x00000080
        /*0588*/ 	.short	0x010a
        /*058a*/ 	.byte	0xff
	.zero		1


	//   ....[73]....
        /*058c*/ 	.word	0x00005940
        /*0590*/ 	.word	0x000000ff
        /*0594*/ 	.word	0x00000020
        /*0598*/ 	.short	0x010a
        /*059a*/ 	.byte	0x30
	.zero		1


	//   ....[74]....
        /*059c*/ 	.word	0x00005b10
        /*05a0*/ 	.word	0x0000006c
        /*05a4*/ 	.word	0x00000080
        /*05a8*/ 	.short	0x010a
        /*05aa*/ 	.byte	0xff
	.zero		1


	//   ....[75]....
        /*05ac*/ 	.word	0x00006da0
        /*05b0*/ 	.word	0x00000000
        /*05b4*/ 	.word	0x00000000
        /*05b8*/ 	.short	0x0101
        /*05ba*/ 	.byte	0xff
	.zero		1


	//   ....[76]....
        /*05bc*/ 	.word	0x00006db0
        /*05c0*/ 	.word	0x00000003
        /*05c4*/ 	.word	0x00000020
        /*05c8*/ 	.short	0x010a
        /*05ca*/ 	.byte	0xff
	.zero		1


	//   ....[77]....
        /*05cc*/ 	.word	0x00006e90
        /*05d0*/ 	.word	0x00000003
        /*05d4*/ 	.word	0x00000020
        /*05d8*/ 	.short	0x010a
        /*05da*/ 	.byte	0xff
	.zero		1


	//   ....[78]....
        /*05dc*/ 	.word	0x000081e0
        /*05e0*/ 	.word	0x00000000
        /*05e4*/ 	.word	0x00000000
        /*05e8*/ 	.short	0x0101
        /*05ea*/ 	.byte	0xff
	.zero		1


	//   ....[79]....
        /*05ec*/ 	.word	0x000081f0
        /*05f0*/ 	.word	0x00000004
        /*05f4*/ 	.word	0x00000020
        /*05f8*/ 	.short	0x010a
        /*05fa*/ 	.byte	0xff
	.zero		1


	//   ....[80]....
        /*05fc*/ 	.word	0x000082d0
        /*0600*/ 	.word	0x00000004
        /*0604*/ 	.word	0x00000020
        /*0608*/ 	.short	0x010a
        /*060a*/ 	.byte	0xff
	.zero		1


	//   ....[81]....
        /*060c*/ 	.word	0x00008690
        /*0610*/ 	.word	0x000000ff
        /*0614*/ 	.word	0x00000000
        /*0618*/ 	.short	0x0101
        /*061a*/ 	.byte	0x05
	.zero		1


	//   ....[82]....
        /*061c*/ 	.word	0x00009660
        /*0620*/ 	.word	0x00000000
        /*0624*/ 	.word	0x00000000
        /*0628*/ 	.short	0x0101
        /*062a*/ 	.byte	0xff
	.zero		1


	//   ....[83]....
        /*062c*/ 	.word	0x000098d0
        /*0630*/ 	.word	0x000000ff
        /*0634*/ 	.word	0x00000000
        /*0638*/ 	.short	0x0101
        /*063a*/ 	.byte	0x04
	.zero		1


	//   ....[84]....
        /*063c*/ 	.word	0x000098f0
        /*0640*/ 	.word	0x00000003
        /*0644*/ 	.word	0x000000b0
        /*0648*/ 	.short	0x010a
        /*064a*/ 	.byte	0xff
	.zero		1


	//   ....[85]....
        /*064c*/ 	.word	0x00009950
        /*0650*/ 	.word	0x00000002
        /*0654*/ 	.word	0x00000010
        /*0658*/ 	.short	0x010a
        /*065a*/ 	.byte	0xff
	.zero		1


	//   ....[86]....
        /*065c*/ 	.word	0x000099b0
        /*0660*/ 	.word	0x00000002
        /*0664*/ 	.word	0x00000010
        /*0668*/ 	.short	0x010a
        /*066a*/ 	.byte	0xff
	.zero		1


	//   ....[87]....
        /*066c*/ 	.word	0x00009a00
        /*0670*/ 	.word	0x00000002
        /*0674*/ 	.word	0x00000060
        /*0678*/ 	.short	0x010a
        /*067a*/ 	.byte	0xff
	.zero		1


	//   ....[88]....
        /*067c*/ 	.word	0x00009a60
        /*0680*/ 	.word	0x00000000
        /*0684*/ 	.word	0x00000000
        /*0688*/ 	.short	0x010a
        /*068a*/ 	.byte	0xff
	.zero		1


	//   ....[89]....
        /*068c*/ 	.word	0x00009ab0
        /*0690*/ 	.word	0x00000000
        /*0694*/ 	.word	0x000000a0
        /*0698*/ 	.short	0x010a
        /*069a*/ 	.byte	0xff
	.zero		1


	//   ....[90]....
        /*069c*/ 	.word	0x00009b10
        /*06a0*/ 	.word	0x00000000
        /*06a4*/ 	.word	0x00000070
        /*06a8*/ 	.short	0x010a
        /*06aa*/ 	.byte	0xff
	.zero		1


	//   ....[91]....
        /*06ac*/ 	.word	0x00009b60
        /*06b0*/ 	.word	0x00000000
        /*06b4*/ 	.word	0x00000060
        /*06b8*/ 	.short	0x010a
        /*06ba*/ 	.byte	0xff
	.zero		1


	//   ....[92]....
        /*06bc*/ 	.word	0x00009bc0
        /*06c0*/ 	.word	0x00000000
        /*06c4*/ 	.word	0x00000070
        /*06c8*/ 	.short	0x010a
        /*06ca*/ 	.byte	0xff
	.zero		1


	//   ....[93]....
        /*06cc*/ 	.word	0x00009c10
        /*06d0*/ 	.word	0x00000000
        /*06d4*/ 	.word	0x00000060
        /*06d8*/ 	.short	0x010a
        /*06da*/ 	.byte	0xff
	.zero		1


	//   ....[94]....
        /*06dc*/ 	.word	0x00009c70
        /*06e0*/ 	.word	0x00000003
        /*06e4*/ 	.word	0x00000090
        /*06e8*/ 	.short	0x010a
        /*06ea*/ 	.byte	0xff
	.zero		1


	//   ....[95]....
        /*06ec*/ 	.word	0x00009cd0
        /*06f0*/ 	.word	0x00000000
        /*06f4*/ 	.word	0x00000000
        /*06f8*/ 	.short	0x010a
        /*06fa*/ 	.byte	0xff
	.zero		1


	//   ....[96]....
        /*06fc*/ 	.word	0x00009d30
        /*0700*/ 	.word	0x00000000
        /*0704*/ 	.word	0x00000000
        /*0708*/ 	.short	0x010a
        /*070a*/ 	.byte	0xff
	.zero		1


	//   ....[97]....
        /*070c*/ 	.word	0x00009d90
        /*0710*/ 	.word	0x00000000
        /*0714*/ 	.word	0x00000000
        /*0718*/ 	.short	0x010a
        /*071a*/ 	.byte	0xff
	.zero		1


	//   ....[98]....
        /*071c*/ 	.word	0x00009de0
        /*0720*/ 	.word	0x00000000
        /*0724*/ 	.word	0x00000060
        /*0728*/ 	.short	0x010a
        /*072a*/ 	.byte	0xff
	.zero		1


	//   ....[99]....
        /*072c*/ 	.word	0x00009e40
        /*0730*/ 	.word	0x00000000
        /*0734*/ 	.word	0x00000058
        /*0738*/ 	.short	0x010a
        /*073a*/ 	.byte	0xff
	.zero		1


	//   ....[100]....
        /*073c*/ 	.word	0x00009ea0
        /*0740*/ 	.word	0x00000003
        /*0744*/ 	.word	0x00000038
        /*0748*/ 	.short	0x010a
        /*074a*/ 	.byte	0xff
	.zero		1


	//   ....[101]....
        /*074c*/ 	.word	0x00009f00
        /*0750*/ 	.word	0x00000003
        /*0754*/ 	.word	0x00000040
        /*0758*/ 	.short	0x010a
        /*075a*/ 	.byte	0xff
	.zero		1


	//   ....[102]....
        /*075c*/ 	.word	0x00009f60
        /*0760*/ 	.word	0x00000003
        /*0764*/ 	.word	0x00000048
        /*0768*/ 	.short	0x010a
        /*076a*/ 	.byte	0xff
	.zero		1


	//   ....[103]....
        /*076c*/ 	.word	0x00009fc0
        /*0770*/ 	.word	0x00000000
        /*0774*/ 	.word	0x00000038
        /*0778*/ 	.short	0x010a
        /*077a*/ 	.byte	0xff
	.zero		1


	//   ....[104]....
        /*077c*/ 	.word	0x0000a020
        /*0780*/ 	.word	0x00000000
        /*0784*/ 	.word	0x00000040
        /*0788*/ 	.short	0x010a
        /*078a*/ 	.byte	0xff
	.zero		1


	//   ....[105]....
        /*078c*/ 	.word	0x0000a070
        /*0790*/ 	.word	0x00000000
        /*0794*/ 	.word	0x00000060
        /*0798*/ 	.short	0x010a
        /*079a*/ 	.byte	0xff
	.zero		1


	//   ....[106]....
        /*079c*/ 	.word	0x0000a0d0
        /*07a0*/ 	.word	0x00000004
        /*07a4*/ 	.word	0x00000020
        /*07a8*/ 	.short	0x010a
        /*07aa*/ 	.byte	0xff
	.zero		1


	//   ....[107]....
        /*07ac*/ 	.word	0x0000a120
        /*07b0*/ 	.word	0x0000006c
        /*07b4*/ 	.word	0x00000080
        /*07b8*/ 	.short	0x010a
        /*07ba*/ 	.byte	0xff
	.zero		1


	//   ....[108]....
        /*07bc*/ 	.word	0x0000a170
        /*07c0*/ 	.word	0x00000003
        /*07c4*/ 	.word	0x00000020
        /*07c8*/ 	.short	0x010a
        /*07ca*/ 	.byte	0xff
	.zero		1


	//   ....[109]....
        /*07cc*/ 	.word	0x0000a1c0
        /*07d0*/ 	.word	0x00000004
        /*07d4*/ 	.word	0x00000020
        /*07d8*/ 	.short	0x010a
        /*07da*/ 	.byte	0xff
	.zero		1


	//----- nvinfo : EIATTR_NUM_MBARRIERS
	.align		4
.L_47:
        /*07dc*/ 	.byte	0x03, 0x38
        /*07de*/ 	.short	0x0018


	//----- nvinfo : EIATTR_EXIT_INSTR_OFFSETS
	.align		4
        /*07e0*/ 	.byte	0x04, 0x1c
        /*07e2*/ 	.short	(.L_49 - .L_48)


	//   ....[0]....
.L_48:
        /*07e4*/ 	.word	0x000024b0


	//   ....[1]....
        /*07e8*/ 	.word	0x000029a0


	//   ....[2]....
        /*07ec*/ 	.word	0x00002a00


	//   ....[3]....
        /*07f0*/ 	.word	0x000039a0


	//   ....[4]....
        /*07f4*/ 	.word	0x00004860


	//   ....[5]....
        /*07f8*/ 	.word	0x000048a0


	//   ....[6]....
        /*07fc*/ 	.word	0x000097c0


	//   ....[7]....
        /*0800*/ 	.word	0x00009840


	//   ....[8]....
        /*0804*/ 	.word	0x00009870


	//   ....[9]....
        /*0808*/ 	.word	0x000098e0


	//----- nvinfo : EIATTR_MAX_THREADS
	.align		4
.L_49:
        /*080c*/ 	.byte	0x04, 0x05
        /*080e*/ 	.short	(.L_51 - .L_50)
.L_50:
        /*0810*/ 	.word	0x00000100
        /*0814*/ 	.word	0x00000001
        /*0818*/ 	.word	0x00000001


	//----- nvinfo : EIATTR_CRS_STACK_SIZE
	.align		4
.L_51:
        /*081c*/ 	.byte	0x04, 0x1e
        /*081e*/ 	.short	(.L_53 - .L_52)
.L_52:
        /*0820*/ 	.word	0x00000000


	//----- nvinfo : EIATTR_CBANK_PARAM_SIZE
	.align		4
.L_53:
        /*0824*/ 	.byte	0x03, 0x19
        /*0826*/ 	.short	0x0800


	//----- nvinfo : EIATTR_PARAM_CBANK
	.align		4
        /*0828*/ 	.byte	0x04, 0x0a
        /*082a*/ 	.short	(.L_55 - .L_54)
	.align		4
.L_54:
        /*082c*/ 	.word	index@(.nv.constant0._ZN7cutlass13device_kernelINS_4gemm6kernel13GemmUniversalIN4cute5tupleIJiiiiEEENS1_10collective13CollectiveMmaINS1_35MainloopSm100TmaUmmaWarpSpecializedILi2ELi2ELi2ENS5_IJNS4_1CILi1EEESB_SB_EEEEENS5_IJNSA_ILi128EEENSA_ILi192EEESE_EEENS_6half_tENS5_IJlSB_lEEESH_SI_NS4_8TiledMMAINS4_8MMA_AtomIJNS4_20SM100_MMA_F16BF16_SSISH_SH_fLi128ELi192ELNS4_4UMMA5MajorE0ELSN_0ELNSM_7ScaleInE0ELSO_0EEEEEENS4_6LayoutISC_NS5_IJNSA_ILi0EEESS_SS_EEEEENS5_IJNS4_10UnderscoreESV_SV_EEEEENS4_13SM90_TMA_LOADENS4_14ComposedLayoutINS4_7SwizzleILi3ELi4ELi3EEENS4_18smem_ptr_flag_bitsILi16EEENSR_INS5_IJNSA_ILi8EEENSA_ILi64EEEEEENS5_IJS15_SB_EEEEEEEvNS4_8identityESY_S19_vS1A_EENS_8epilogue10collective18CollectiveEpilogueINS1C_23Sm100TmaWarpSpecializedILi3ELi2ELi64ELb1ELb0EEEJSG_NS5_IJNSR_ISE_SB_EENSR_IS15_SB_EEEEESH_SI_SH_SI_NS1C_6fusion15FusionCallbacksIS1G_NS1K_17LinearCombinationISH_fSH_fLNS_15FloatRoundStyleE2EEESG_S1J_JEEENS4_5SM1004TMEM4LOAD26SM100_TMEM_LOAD_32dp32b64xESY_S19_NS4_39AutoVectorizingCopyWithAssumedAlignmentILi128EEENS4_14SM90_TMA_STOREES19_S1V_S1V_EEEvvEEEEvNT_6ParamsE)
        /*0830*/ 	.short	0x0380
        /*0832*/ 	.short	0x0800


	//----- nvinfo : EIATTR_SW_WAR
	.align		4
.L_55:
        /*0834*/ 	.byte	0x04, 0x36
        /*0836*/ 	.short	(.L_57 - .L_56)
.L_56:
        /*0838*/ 	.word	0x00000008
.L_57:


//--------------------- .nv.callgraph             --------------------------
	.section	.nv.callgraph,"",@"SHT_CUDA_CALLGRAPH"
	.align	4
	.sectionentsize	8
	.align		4
        /*0000*/ 	.word	0x00000000
	.align		4
        /*0004*/ 	.word	0xffffffff
	.align		4
        /*0008*/ 	.word	index@(_ZN7cutlass13device_kernelINS_4gemm6kernel13GemmUniversalIN4cute5tupleIJiiiiEEENS1_10collective13CollectiveMmaINS1_35MainloopSm100TmaUmmaWarpSpecializedILi2ELi2ELi2ENS5_IJNS4_1CILi1EEESB_SB_EEEEENS5_IJNSA_ILi128EEENSA_ILi192EEESE_EEENS_6half_tENS5_IJlSB_lEEESH_SI_NS4_8TiledMMAINS4_8MMA_AtomIJNS4_20SM100_MMA_F16BF16_SSISH_SH_fLi128ELi192ELNS4_4UMMA5MajorE0ELSN_0ELNSM_7ScaleInE0ELSO_0EEEEEENS4_6LayoutISC_NS5_IJNSA_ILi0EEESS_SS_EEEEENS5_IJNS4_10UnderscoreESV_SV_EEEEENS4_13SM90_TMA_LOADENS4_14ComposedLayoutINS4_7SwizzleILi3ELi4ELi3EEENS4_18smem_ptr_flag_bitsILi16EEENSR_INS5_IJNSA_ILi8EEENSA_ILi64EEEEEENS5_IJS15_SB_EEEEEEEvNS4_8identityESY_S19_vS1A_EENS_8epilogue10collective18CollectiveEpilogueINS1C_23Sm100TmaWarpSpecializedILi3ELi2ELi64ELb1ELb0EEEJSG_NS5_IJNSR_ISE_SB_EENSR_IS15_SB_EEEEESH_SI_SH_SI_NS1C_6fusion15FusionCallbacksIS1G_NS1K_17LinearCombinationISH_fSH_fLNS_15FloatRoundStyleE2EEESG_S1J_JEEENS4_5SM1004TMEM4LOAD26SM100_TMEM_LOAD_32dp32b64xESY_S19_NS4_39AutoVectorizingCopyWithAssumedAlignmentILi128EEENS4_14SM90_TMA_STOREES19_S1V_S1V_EEEvvEEEEvNT_6ParamsE)
	.align		4
        /*000c*/ 	.word	index@(__assertfail)
	.align		4
        /*0010*/ 	.word	0x00000000
	.align		4
        /*0014*/ 	.word	0xfffffffe
	.align		4
        /*0018*/ 	.word	0x00000000
	.align		4
        /*001c*/ 	.word	0xfffffffd
	.align		4
        /*0020*/ 	.word	0x00000000
	.align		4
        /*0024*/ 	.word	0xfffffffc


//--------------------- .nv.constant4             --------------------------
	.section	.nv.constant4,"a",@progbits
	.align	8
	.align		8
.nv.constant4:
        /*0000*/ 	.dword	__assertfail
	.align		8
        /*0008*/ 	.dword	__unnamed_1
	.align		8
        /*0010*/ 	.dword	__unnamed_2
	.align		8
        /*0018*/ 	.dword	_ZN40_INTERNAL_14517601_4_k_cu_63e1ea2f_251844cuda3std3__45__cpo5beginE
	.align		8
        /*0020*/ 	.dword	_ZN40_INTERNAL_14517601_4_k_cu_63e1ea2f_251844cuda3std3__45__cpo3endE
	.align		8
        /*0028*/ 	.dword	_ZN40_INTERNAL_14517601_4_k_cu_63e1ea2f_251844cuda3std3__45__cpo6cbeginE
	.align		8
        /*0030*/ 	.dword	_ZN40_INTERNAL_14517601_4_k_cu_63e1ea2f_251844cuda3std3__45__cpo4cendE
	.align		8
        /*0038*/ 	.dword	_ZN40_INTERNAL_14517601_4_k_cu_63e1ea2f_251844cuda3std3__442_GLOBAL__N__14517601_4_k_cu_63e1ea2f_251846ignoreE
	.align		8
        /*0040*/ 	.dword	_ZN40_INTERNAL_14517601_4_k_cu_63e1ea2f_251844cuda3std3__419piecewise_constructE
	.align		8
        /*0048*/ 	.dword	_ZN40_INTERNAL_14517601_4_k_cu_63e1ea2f_251844cuda3std3__48in_placeE
	.align		8
        /*0050*/ 	.dword	_ZN40_INTERNAL_14517601_4_k_cu_63e1ea2f_251844cuda3std6ranges3__45__cpo4swapE
	.align		8
        /*0058*/ 	.dword	_ZN40_INTERNAL_14517601_4_k_cu_63e1ea2f_251844cuda3std6ranges3__45__cpo9iter_moveE
	.align		8
        /*0060*/ 	.dword	_ZN40_INTERNAL_14517601_4_k_cu_63e1ea2f_251844cute7productE
	.align		8
        /*0068*/ 	.dword	_ZN40_INTERNAL_14517601_4_k_cu_63e1ea2f_251844cute1_E
	.align		8
        /*0070*/ 	.dword	$str$25
	.align		8
        /*0078*/ 	.dword	$str$26
	.align		8
        /*0080*/ 	.dword	$str$27
	.align		8
        /*0088*/ 	.dword	$str$28


//--------------------- .text._ZN7cutlass13device_kernelINS_4gemm6kernel13GemmUniversalIN4cute5tupleIJiiiiEEENS1_10collective13CollectiveMmaINS1_35MainloopSm100TmaUmmaWarpSpecializedILi2ELi2ELi2ENS5_IJNS4_1CILi1EEESB_SB_EEEEENS5_IJNSA_ILi128EEENSA_ILi192EEESE_EEENS_6half_tENS5_IJlSB_lEEESH_SI_NS4_8TiledMMAINS4_8MMA_AtomIJNS4_20SM100_MMA_F16BF16_SSISH_SH_fLi128ELi192ELNS4_4UMMA5MajorE0ELSN_0ELNSM_7ScaleInE0ELSO_0EEEEEENS4_6LayoutISC_NS5_IJNSA_ILi0EEESS_SS_EEEEENS5_IJNS4_10UnderscoreESV_SV_EEEEENS4_13SM90_TMA_LOADENS4_14ComposedLayoutINS4_7SwizzleILi3ELi4ELi3EEENS4_18smem_ptr_flag_bitsILi16EEENSR_INS5_IJNSA_ILi8EEENSA_ILi64EEEEEENS5_IJS15_SB_EEEEEEEvNS4_8identityESY_S19_vS1A_EENS_8epilogue10collective18CollectiveEpilogueINS1C_23Sm100TmaWarpSpecializedILi3ELi2ELi64ELb1ELb0EEEJSG_NS5_IJNSR_ISE_SB_EENSR_IS15_SB_EEEEESH_SI_SH_SI_NS1C_6fusion15FusionCallbacksIS1G_NS1K_17LinearCombinationISH_fSH_fLNS_15FloatRoundStyleE2EEESG_S1J_JEEENS4_5SM1004TMEM4LOAD26SM100_TMEM_LOAD_32dp32b64xESY_S19_NS4_39AutoVectorizingCopyWithAssumedAlignmentILi128EEENS4_14SM90_TMA_STOREES19_S1V_S1V_EEEvvEEEEvNT_6ParamsE --------------------------
	.section	.text._ZN7cutlass13device_kernelINS_4gemm6kernel13GemmUniversalIN4cute5tupleIJiiiiEEENS1_10collective13CollectiveMmaINS1_35MainloopSm100TmaUmmaWarpSpecializedILi2ELi2ELi2ENS5_IJNS4_1CILi1EEESB_SB_EEEEENS5_IJNSA_ILi128EEENSA_ILi192EEESE_EEENS_6half_tENS5_IJlSB_lEEESH_SI_NS4_8TiledMMAINS4_8MMA_AtomIJNS4_20SM100_MMA_F16BF16_SSISH_SH_fLi128ELi192ELNS4_4UMMA5MajorE0ELSN_0ELNSM_7ScaleInE0ELSO_0EEEEEENS4_6LayoutISC_NS5_IJNSA_ILi0EEESS_SS_EEEEENS5_IJNS4_10UnderscoreESV_SV_EEEEENS4_13SM90_TMA_LOADENS4_14ComposedLayoutINS4_7SwizzleILi3ELi4ELi3EEENS4_18smem_ptr_flag_bitsILi16EEENSR_INS5_IJNSA_ILi8EEENSA_ILi64EEEEEENS5_IJS15_SB_EEEEEEEvNS4_8identityESY_S19_vS1A_EENS_8epilogue10collective18CollectiveEpilogueINS1C_23Sm100TmaWarpSpecializedILi3ELi2ELi64ELb1ELb0EEEJSG_NS5_IJNSR_ISE_SB_EENSR_IS15_SB_EEEEESH_SI_SH_SI_NS1C_6fusion15FusionCallbacksIS1G_NS1K_17LinearCombinationISH_fSH_fLNS_15FloatRoundStyleE2EEESG_S1J_JEEENS4_5SM1004TMEM4LOAD26SM100_TMEM_LOAD_32dp32b64xESY_S19_NS4_39AutoVectorizingCopyWithAssumedAlignmentILi128EEENS4_14SM90_TMA_STOREES19_S1V_S1V_EEEvvEEEEvNT_6ParamsE,"ax",@progbits
	.align	128
.text._ZN7cutlass13device_kernelINS_4gemm6kernel13GemmUniversalIN4cute5tupleIJiiiiEEENS1_10collective13CollectiveMmaINS1_35MainloopSm100TmaUmmaWarpSpecializedILi2ELi2ELi2ENS5_IJNS4_1CILi1EEESB_SB_EEEEENS5_IJNSA_ILi128EEENSA_ILi192EEESE_EEENS_6half_tENS5_IJlSB_lEEESH_SI_NS4_8TiledMMAINS4_8MMA_AtomIJNS4_20SM100_MMA_F16BF16_SSISH_SH_fLi128ELi192ELNS4_4UMMA5MajorE0ELSN_0ELNSM_7ScaleInE0ELSO_0EEEEEENS4_6LayoutISC_NS5_IJNSA_ILi0EEESS_SS_EEEEENS5_IJNS4_10UnderscoreESV_SV_EEEEENS4_13SM90_TMA_LOADENS4_14ComposedLayoutINS4_7SwizzleILi3ELi4ELi3EEENS4_18smem_ptr_flag_bitsILi16EEENSR_INS5_IJNSA_ILi8EEENSA_ILi64EEEEEENS5_IJS15_SB_EEEEEEEvNS4_8identityESY_S19_vS1A_EENS_8epilogue10collective18CollectiveEpilogueINS1C_23Sm100TmaWarpSpecializedILi3ELi2ELi64ELb1ELb0EEEJSG_NS5_IJNSR_ISE_SB_EENSR_IS15_SB_EEEEESH_SI_SH_SI_NS1C_6fusion15FusionCallbacksIS1G_NS1K_17LinearCombinationISH_fSH_fLNS_15FloatRoundStyleE2EEESG_S1J_JEEENS4_5SM1004TMEM4LOAD26SM100_TMEM_LOAD_32dp32b64xESY_S19_NS4_39AutoVectorizingCopyWithAssumedAlignmentILi128EEENS4_14SM90_TMA_STOREES19_S1V_S1V_EEEvvEEEEvNT_6ParamsE:
        .type           _ZN7cutlass13device_kernelINS_4gemm6kernel13GemmUniversalIN4cute5tupleIJiiiiEEENS1_10collective13CollectiveMmaINS1_35MainloopSm100TmaUmmaWarpSpecializedILi2ELi2ELi2ENS5_IJNS4_1CILi1EEESB_SB_EEEEENS5_IJNSA_ILi128EEENSA_ILi192EEESE_EEENS_6half_tENS5_IJlSB_lEEESH_SI_NS4_8TiledMMAINS4_8MMA_AtomIJNS4_20SM100_MMA_F16BF16_SSISH_SH_fLi128ELi192ELNS4_4UMMA5MajorE0ELSN_0ELNSM_7ScaleInE0ELSO_0EEEEEENS4_6LayoutISC_NS5_IJNSA_ILi0EEESS_SS_EEEEENS5_IJNS4_10UnderscoreESV_SV_EEEEENS4_13SM90_TMA_LOADENS4_14ComposedLayoutINS4_7SwizzleILi3ELi4ELi3EEENS4_18smem_ptr_flag_bitsILi16EEENSR_INS5_IJNSA_ILi8EEENSA_ILi64EEEEEENS5_IJS15_SB_EEEEEEEvNS4_8identityESY_S19_vS1A_EENS_8epilogue10collective18CollectiveEpilogueINS1C_23Sm100TmaWarpSpecializedILi3ELi2ELi64ELb1ELb0EEEJSG_NS5_IJNSR_ISE_SB_EENSR_IS15_SB_EEEEESH_SI_SH_SI_NS1C_6fusion15FusionCallbacksIS1G_NS1K_17LinearCombinationISH_fSH_fLNS_15FloatRoundStyleE2EEESG_S1J_JEEENS4_5SM1004TMEM4LOAD26SM100_TMEM_LOAD_32dp32b64xESY_S19_NS4_39AutoVectorizingCopyWithAssumedAlignmentILi128EEENS4_14SM90_TMA_STOREES19_S1V_S1V_EEEvvEEEEvNT_6ParamsE,@function
        .size           _ZN7cutlass13device_kernelINS_4gemm6kernel13GemmUniversalIN4cute5tupleIJiiiiEEENS1_10collective13CollectiveMmaINS1_35MainloopSm100TmaUmmaWarpSpecializedILi2ELi2ELi2ENS5_IJNS4_1CILi1EEESB_SB_EEEEENS5_IJNSA_ILi128EEENSA_ILi192EEESE_EEENS_6half_tENS5_IJlSB_lEEESH_SI_NS4_8TiledMMAINS4_8MMA_AtomIJNS4_20SM100_MMA_F16BF16_SSISH_SH_fLi128ELi192ELNS4_4UMMA5MajorE0ELSN_0ELNSM_7ScaleInE0ELSO_0EEEEEENS4_6LayoutISC_NS5_IJNSA_ILi0EEESS_SS_EEEEENS5_IJNS4_10UnderscoreESV_SV_EEEEENS4_13SM90_TMA_LOADENS4_14ComposedLayoutINS4_7SwizzleILi3ELi4ELi3EEENS4_18smem_ptr_flag_bitsILi16EEENSR_INS5_IJNSA_ILi8EEENSA_ILi64EEEEEENS5_IJS15_SB_EEEEEEEvNS4_8identityESY_S19_vS1A_EENS_8epilogue10collective18CollectiveEpilogueINS1C_23Sm100TmaWarpSpecializedILi3ELi2ELi64ELb1ELb0EEEJSG_NS5_IJNSR_ISE_SB_EENSR_IS15_SB_EEEEESH_SI_SH_SI_NS1C_6fusion15FusionCallbacksIS1G_NS1K_17LinearCombinationISH_fSH_fLNS_15FloatRoundStyleE2EEESG_S1J_JEEENS4_5SM1004TMEM4LOAD26SM100_TMEM_LOAD_32dp32b64xESY_S19_NS4_39AutoVectorizingCopyWithAssumedAlignmentILi128EEENS4_14SM90_TMA_STOREES19_S1V_S1V_EEEvvEEEEvNT_6ParamsE,(.L_x_151 - _ZN7cutlass13device_kernelINS_4gemm6kernel13GemmUniversalIN4cute5tupleIJiiiiEEENS1_10collective13CollectiveMmaINS1_35MainloopSm100TmaUmmaWarpSpecializedILi2ELi2ELi2ENS5_IJNS4_1CILi1EEESB_SB_EEEEENS5_IJNSA_ILi128EEENSA_ILi192EEESE_EEENS_6half_tENS5_IJlSB_lEEESH_SI_NS4_8TiledMMAINS4_8MMA_AtomIJNS4_20SM100_MMA_F16BF16_SSISH_SH_fLi128ELi192ELNS4_4UMMA5MajorE0ELSN_0ELNSM_7ScaleInE0ELSO_0EEEEEENS4_6LayoutISC_NS5_IJNSA_ILi0EEESS_SS_EEEEENS5_IJNS4_10UnderscoreESV_SV_EEEEENS4_13SM90_TMA_LOADENS4_14ComposedLayoutINS4_7SwizzleILi3ELi4ELi3EEENS4_18smem_ptr_flag_bitsILi16EEENSR_INS5_IJNSA_ILi8EEENSA_ILi64EEEEEENS5_IJS15_SB_EEEEEEEvNS4_8identityESY_S19_vS1A_EENS_8epilogue10collective18CollectiveEpilogueINS1C_23Sm100TmaWarpSpecializedILi3ELi2ELi64ELb1ELb0EEEJSG_NS5_IJNSR_ISE_SB_EENSR_IS15_SB_EEEEESH_SI_SH_SI_NS1C_6fusion15FusionCallbacksIS1G_NS1K_17LinearCombinationISH_fSH_fLNS_15FloatRoundStyleE2EEESG_S1J_JEEENS4_5SM1004TMEM4LOAD26SM100_TMEM_LOAD_32dp32b64xESY_S19_NS4_39AutoVectorizingCopyWithAssumedAlignmentILi128EEENS4_14SM90_TMA_STOREES19_S1V_S1V_EEEvvEEEEvNT_6ParamsE)
        .other          _ZN7cutlass13device_kernelINS_4gemm6kernel13GemmUniversalIN4cute5tupleIJiiiiEEENS1_10collective13CollectiveMmaINS1_35MainloopSm100TmaUmmaWarpSpecializedILi2ELi2ELi2ENS5_IJNS4_1CILi1EEESB_SB_EEEEENS5_IJNSA_ILi128EEENSA_ILi192EEESE_EEENS_6half_tENS5_IJlSB_lEEESH_SI_NS4_8TiledMMAINS4_8MMA_AtomIJNS4_20SM100_MMA_F16BF16_SSISH_SH_fLi128ELi192ELNS4_4UMMA5MajorE0ELSN_0ELNSM_7ScaleInE0ELSO_0EEEEEENS4_6LayoutISC_NS5_IJNSA_ILi0EEESS_SS_EEEEENS5_IJNS4_10UnderscoreESV_SV_EEEEENS4_13SM90_TMA_LOADENS4_14ComposedLayoutINS4_7SwizzleILi3ELi4ELi3EEENS4_18smem_ptr_flag_bitsILi16EEENSR_INS5_IJNSA_ILi8EEENSA_ILi64EEEEEENS5_IJS15_SB_EEEEEEEvNS4_8identityESY_S19_vS1A_EENS_8epilogue10collective18CollectiveEpilogueINS1C_23Sm100TmaWarpSpecializedILi3ELi2ELi64ELb1ELb0EEEJSG_NS5_IJNSR_ISE_SB_EENSR_IS15_SB_EEEEESH_SI_SH_SI_NS1C_6fusion15FusionCallbacksIS1G_NS1K_17LinearCombinationISH_fSH_fLNS_15FloatRoundStyleE2EEESG_S1J_JEEENS4_5SM1004TMEM4LOAD26SM100_TMEM_LOAD_32dp32b64xESY_S19_NS4_39AutoVectorizingCopyWithAssumedAlignmentILi128EEENS4_14SM90_TMA_STOREES19_S1V_S1V_EEEvvEEEEvNT_6ParamsE,@"STO_CUDA_ENTRY STV_DEFAULT"
_ZN7cutlass13device_kernelINS_4gemm6kernel13GemmUniversalIN4cute5tupleIJiiiiEEENS1_10collective13CollectiveMmaINS1_35MainloopSm100TmaUmmaWarpSpecializedILi2ELi2ELi2ENS5_IJNS4_1CILi1EEESB_SB_EEEEENS5_IJNSA_ILi128EEENSA_ILi192EEESE_EEENS_6half_tENS5_IJlSB_lEEESH_SI_NS4_8TiledMMAINS4_8MMA_AtomIJNS4_20SM100_MMA_F16BF16_SSISH_SH_fLi128ELi192ELNS4_4UMMA5MajorE0ELSN_0ELNSM_7ScaleInE0ELSO_0EEEEEENS4_6LayoutISC_NS5_IJNSA_ILi0EEESS_SS_EEEEENS5_IJNS4_10UnderscoreESV_SV_EEEEENS4_13SM90_TMA_LOADENS4_14ComposedLayoutINS4_7SwizzleILi3ELi4ELi3EEENS4_18smem_ptr_flag_bitsILi16EEENSR_INS5_IJNSA_ILi8EEENSA_ILi64EEEEEENS5_IJS15_SB_EEEEEEEvNS4_8identityESY_S19_vS1A_EENS_8epilogue10collective18CollectiveEpilogueINS1C_23Sm100TmaWarpSpecializedILi3ELi2ELi64ELb1ELb0EEEJSG_NS5_IJNSR_ISE_SB_EENSR_IS15_SB_EEEEESH_SI_SH_SI_NS1C_6fusion15FusionCallbacksIS1G_NS1K_17LinearCombinationISH_fSH_fLNS_15FloatRoundStyleE2EEESG_S1J_JEEENS4_5SM1004TMEM4LOAD26SM100_TMEM_LOAD_32dp32b64xESY_S19_NS4_39AutoVectorizingCopyWithAssumedAlignmentILi128EEENS4_14SM90_TMA_STOREES19_S1V_S1V_EEEvvEEEEvNT_6ParamsE:
[----:B------:R-:W1:Y:S01]  /*0000*/  LDC R1, c[0x0][0x37c] ;  /* 0x0000df00ff017b82 */ /* 0x000e620000000800 */
[----:B------:R-:W2:Y:S01]  /*0010*/  S2R R170, SR_TID.X ;  /* 0x0000000000aa7919 */ /* 0x000ea20000002100 */
[----:B------:R-:W3:Y:S01]  /*0020*/  LDCU.64 UR4, c[0x0][0x890] ;  /* 0x00011200ff0477ac */ /* 0x000ee20008000a00 */
[----:B------:R-:W-:Y:S02]  /*0030*/  PRMT R155, RZ, 0x7610, R155 ;  /* 0x00007610ff9b7816 */ /* 0x000fe4000000009b */
[----:B------:R-:W-:Y:S01]  /*0040*/  ELECT P5, URZ, PT ;  /* 0x0000000000ff782f */ /* 0x000fe200038a0000 */
[----:B------:R-:W4:Y:S01]  /*0050*/  LDCU.64 UR46, c[0x0][0x358] ;  /* 0x00006b00ff2e77ac */ /* 0x000f220008000a00 */
[----:B---3--:R-:W-:-:S04]  /*0060*/  UISETP.NE.U32.AND UP0, UPT, UR4, URZ, UPT ;  /* 0x000000ff0400728c */ /* 0x008fc8000bf05070 */
[----:B------:R-:W-:Y:S01]  /*0070*/  UISETP.NE.AND.EX UP0, UPT, UR5, URZ, UPT, UP0 ;  /* 0x000000ff0500728c */ /* 0x000fe2000bf05300 */
[----:B--2---:R-:W-:-:S05]  /*0080*/  SHF.R.U32.HI R162, RZ, 0x5, R170 ;  /* 0x00000005ffa27819 */ /* 0x004fca00000116aa */
[----:B------:R-:W2:Y:S02]  /*0090*/  SHFL.IDX PT, R0, R162, RZ, 0x1f ;  /* 0x00001fffa2007589 */ /* 0x000ea400000e0000 */
[----:B--2---:R-:W-:Y:S01]  /*00a0*/  R2UR UR8, R0 ;  /* 0x00000000000872ca */ /* 0x004fe200000e0000 */
[----:B-1--4-:R-:W-:-:S14]  /*00b0*/  BRA.U UP0, `(.L_x_0) ;  /* 0x00000001002c7547 */ /* 0x012fdc000b800000 */
[----:B------:R-:W1:Y:S02]  /*00c0*/  LDCU.64 UR6, c[0x0][0x888] ;  /* 0x00011100ff0677ac */ /* 0x000e640008000a00 */
[----:B-1----:R-:W-:-:S04]  /*00d0*/  UISETP.NE.U32.AND UP0, UPT, UR6, URZ, UPT ;  /* 0x000000ff0600728c */ /* 0x002fc8000bf05070 */
[----:B------:R-:W-:-:S09]  /*00e0*/  UISETP.NE.AND.EX UP0, UPT, UR7, URZ, UPT, UP0 ;  /* 0x000000ff0700728c */ /* 0x000fd2000bf05300 */
[----:B------:R-:W-:Y:S05]  /*00f0*/  BRA.U !UP0, `(.L_x_1) ;  /* 0x0000000108107547 */ /* 0x000fea000b800000 */
[----:B------:R-:W1:Y:S02]  /*0100*/  LDC.64 R2, c[0x0][0x888] ;  /* 0x00022200ff027b82 */ /* 0x000e640000000a00 */
[----:B-1----:R1:W5:Y:S01]  /*0110*/  LDG.E R81, desc[UR46][R2.64] ;  /* 0x0000002e02517981 */ /* 0x002362000c1e1900 */
[----:B------:R-:W-:Y:S01]  /*0120*/  HFMA2 R155, -RZ, RZ, 0, 5.9604644775390625e-08 ;  /* 0x00000001ff9b7431 */ /* 0x000fe200000001ff */
[----:B------:R-:W-:Y:S05]  /*0130*/  BRA `(.L_x_0) ;  /* 0x00000000000c7947 */ /* 0x000fea0003800000 */
.L_x_1:
[----:B------:R-:W1:Y:S01]  /*0140*/  LDCU UR6, c[0x0][0x880] ;  /* 0x00011000ff0677ac */ /* 0x000e620008000800 */
[----:B------:R-:W-:Y:S01]  /*0150*/  HFMA2 R155, -RZ, RZ, 0, 5.9604644775390625e-08 ;  /* 0x00000001ff9b7431 */ /* 0x000fe200000001ff */
[----:B-1----:R-:W-:-:S07]  /*0160*/  MOV R81, UR6 ;  /* 0x0000000600517c02 */ /* 0x002fce0008000f00 */
.L_x_0:
[----:B------:R-:W2:Y:S02]  /*0170*/  LDCU.64 UR6, c[0x0][0x8b0] ;  /* 0x00011600ff0677ac */ /* 0x000ea40008000a00 */
[----:B--2---:R-:W-:-:S04]  /*0180*/  UISETP.NE.U32.AND UP0, UPT, UR6, URZ, UPT ;  /* 0x000000ff0600728c */ /* 0x004fc8000bf05070 */
[----:B------:R-:W-:-:S09]  /*0190*/  UISETP.NE.AND.EX UP0, UPT, UR7, URZ, UPT, UP0 ;  /* 0x000000ff0700728c */ /* 0x000fd2000bf05300 */
[----:B------:R-:W-:Y:S05]  /*01a0*/  BRA.U UP0, `(.L_x_2) ;  /* 0x0000000100247547 */ /* 0x000fea000b800000 */
[----:B------:R-:W2:Y:S02]  /*01b0*/  LDCU.64 UR6, c[0x0][0x8a8] ;  /* 0x00011500ff0677ac */ /* 0x000ea40008000a00 */
[----:B--2---:R-:W-:-:S04]  /*01c0*/  UISETP.NE.U32.AND UP0, UPT, UR6, URZ, UPT ;  /* 0x000000ff0600728c */ /* 0x004fc8000bf05070 */
[----:B------:R-:W-:-:S09]  /*01d0*/  UISETP.NE.AND.EX UP0, UPT, UR7, URZ, UPT, UP0 ;  /* 0x000000ff0700728c */ /* 0x000fd2000bf05300 */
[----:B------:R-:W-:Y:S05]  /*01e0*/  BRA.U !UP0, `(.L_x_3) ;  /* 0x00000001080c7547 */ /* 0x000fea000b800000 */
[----:B------:R-:W2:Y:S02]  /*01f0*/  LDC.64 R76, c[0x0][0x8a8] ;  /* 0x00022a00ff4c7b82 */ /* 0x000ea40000000a00 */
[----:B--2---:R2:W5:Y:S01]  /*0200*/  LDG.E R76, desc[UR46][R76.64] ;  /* 0x0000002e4c4c7981 */ /* 0x004562000c1e1900 */
[----:B------:R-:W-:Y:S05]  /*0210*/  BRA `(.L_x_2) ;  /* 0x0000000000087947 */ /* 0x000fea0003800000 */
.L_x_3:
[----:B------:R-:W2:Y:S02]  /*0220*/  LDCU UR6, c[0x0][0x8a0] ;  /* 0x00011400ff0677ac */ /* 0x000ea40008000800 */
[----:B--2---:R-:W-:Y:S02]  /*0230*/  MOV R76, UR6 ;  /* 0x00000006004c7c02 */ /* 0x004fe40008000f00 */
.L_x_2:
[----:B------:R-:W-:Y:S01]  /*0240*/  IMAD.U32 R0, RZ, RZ, UR8 ;  /* 0x00000008ff007e24 */ /* 0x000fe2000f8e00ff */
[----:B------:R-:W-:Y:S04]  /*0250*/  BSSY.RECONVERGENT B0, `(.L_x_4) ;  /* 0x000000c000007945 */ /* 0x000fe80003800200 */
[C---:B------:R-:W-:Y:S02]  /*0260*/  ISETP.NE.OR P1, PT, R0.reuse, 0x1, !P5 ;  /* 0x000000010000780c */ /* 0x040fe40006f25670 */
[----:B------:R-:W-:-:S11]  /*0270*/  ISETP.NE.OR P0, PT, R0, 0x3, !P5 ;  /* 0x000000030000780c */ /* 0x000fd60006f05670 */
[----:B------:R-:W-:Y:S05]  /*0280*/  @P1 BRA `(.L_x_5) ;  /* 0x0000000000201947 */ /* 0x000fea0003800000 */
[----:B------:R-:W3:Y:S02]  /*0290*/  LDCU.64 UR6, c[0x0][0x348] ;  /* 0x00006900ff0677ac */ /* 0x000ee40008000a00 */
[----:B---3--:R-:W-:Y:S02]  /*02a0*/  UIADD3 UR10, UP1, UPT, UR6, 0x80, URZ ;  /* 0x00000080060a7890 */ /* 0x008fe4000ff3e0ff */
[----:B------:R-:W-:Y:S02]  /*02b0*/  UIADD3 UR6, UP0, UPT, UR6, 0x180, URZ ;  /* 0x0000018006067890 */ /* 0x000fe4000ff1e0ff */
[----:B------:R-:W-:Y:S02]  /*02c0*/  UIADD3.X UR11, UPT, UPT, URZ, UR7, URZ, UP1, !UPT ;  /* 0x00000007ff0b7290 */ /* 0x000fe40008ffe4ff */
[----:B------:R-:W-:-:S07]  /*02d0*/  UIADD3.X UR7, UPT, UPT, URZ, UR7, URZ, UP0, !UPT ;  /* 0x00000007ff077290 */ /* 0x000fce00087fe4ff */
[----:B------:R3:W-:Y:S02]  /*02e0*/  UTMACCTL.PF [UR10] ;  /* 0x000000000a0079b9 */ /* 0x0007e40008040000 */
[----:B------:R3:W-:Y:S02]  /*02f0*/  UTMACCTL.PF [UR6] ;  /* 0x00000000060079b9 */ /* 0x0007e40008040000 */
[----:B---3--:R-:W-:Y:S01]  /*0300*/  NOP ;  /* 0x0000000000007918 */ /* 0x008fe20000000000 */
.L_x_5:
[----:B------:R-:W-:Y:S05]  /*0310*/  BSYNC.RECONVERGENT B0 ;  /* 0x0000000000007941 */ /* 0x000fea0003800200 */
.L_x_4:
[----:B------:R-:W-:Y:S04]  /*0320*/  BSSY.RECONVERGENT B0, `(.L_x_6) ;  /* 0x000000a000007945 */ /* 0x000fe80003800200 */
        /* <DEDUP_REMOVED lines=9> */
.L_x_7:
[----:B------:R-:W-:Y:S05]  /*03c0*/  BSYNC.RECONVERGENT B0 ;  /* 0x0000000000007941 */ /* 0x000fea0003800200 */
.L_x_6:
[----:B------:R-:W3:Y:S01]  /*03d0*/  LDCU.64 UR6, c[0x0][0x888] ;  /* 0x00011100ff0677ac */ /* 0x000ee20008000a00 */
[----:B------:R-:W-:Y:S02]  /*03e0*/  UISETP.EQ.U32.AND UP1, UPT, UR4, URZ, UPT ;  /* 0x000000ff0400728c */ /* 0x000fe4000bf22070 */
[----:B------:R-:W-:Y:S02]  /*03f0*/  UPLOP3.LUT UP2, UPT, UPT, UPT, UPT, 0x80, 0x8 ;  /* 0x000000000008789c */ /* 0x000fe40003f4f070 */
[----:B---3--:R-:W-:-:S04]  /*0400*/  UISETP.NE.U32.AND UP0, UPT, UR6, URZ, UPT ;  /* 0x000000ff0600728c */ /* 0x008fc8000bf05070 */
[----:B------:R-:W-:-:S04]  /*0410*/  UISETP.NE.AND.EX UP0, UPT, UR7, URZ, UPT, UP0 ;  /* 0x000000ff0700728c */ /* 0x000fc8000bf05300 */
[----:B------:R-:W-:-:S04]  /*0420*/  UISETP.EQ.OR.EX UP3, UPT, UR5, URZ, !UP0, UP1 ;  /* 0x000000ff0500728c */ /* 0x000fc8000c762710 */
[----:B------:R-:W-:-:S05]  /*0430*/  UP2UR UR51, UPR, URZ, 0x8 ;  /* 0x00000008ff337883 */ /* 0x000fca0008000000 */
[----:B------:R-:W-:Y:S07]  /*0440*/  BRA.U !UP3, `(.L_x_8) ;  /* 0x000000010b207547 */ /* 0x000fee000b800000 */
[----:B------:R-:W-:Y:S01]  /*0450*/  UISETP.NE.U32.AND UP2, UPT, UR4, URZ, UPT ;  /* 0x000000ff0400728c */ /* 0x000fe2000bf45070 */
[----:B-----5:R-:W-:Y:S01]  /*0460*/  FSETP.NEU.AND P0, PT, R81, RZ, PT ;  /* 0x000000ff5100720b */ /* 0x020fe20003f0d000 */
[----:B------:R-:W-:Y:S02]  /*0470*/  USEL UR4, URZ, 0xffffffff, UP0 ;  /* 0xffffffffff047887 */ /* 0x000fe40008000000 */
[----:B------:R-:W-:-:S10]  /*0480*/  UISETP.NE.AND.EX UP2, UPT, UR5, URZ, UPT, UP2 ;  /* 0x000000ff0500728c */ /* 0x000fd4000bf45320 */
[----:B------:R-:W-:Y:S01]  /*0490*/  VOTEU.ANY UP1, P0 ;  /* 0x0000000000ff7886 */ /* 0x000fe20000020100 */
[----:B------:R-:W-:-:S04]  /*04a0*/  @!UP2 USEL UR4, URZ, 0xffffffff, UP1 ;  /* 0xffffffffff04a887 */ /* 0x000fc80008800000 */
[----:B------:R-:W-:-:S04]  /*04b0*/  ULOP3.LUT UR4, UR4, 0x1, URZ, 0xc0, !UPT ;  /* 0x0000000104047892 */ /* 0x000fc8000f8ec0ff */
[----:B------:R-:W-:-:S11]  /*04c0*/  UISETP.NE.U32.AND UP2, UPT, UR4, 0x1, UPT ;  /* 0x000000010400788c */ /* 0x000fd6000bf45070 */
.L_x_8:
[----:B-1----:R-:W1:Y:S01]  /*04d0*/  SHFL.IDX PT, R2, R162, RZ, 0x1f ;  /* 0x00001fffa2027589 */ /* 0x002e6200000e0000 */
[----:B------:R-:W-:-:S04]  /*04e0*/  UISETP.NE.AND UP1, UPT, UR8, 0x2, UPT ;  /* 0x000000020800788c */ /* 0x000fc8000bf25270 */
[----:B------:R-:W-:Y:S01]  /*04f0*/  USEL UR6, URZ, 0x1, UP1 ;  /* 0x00000001ff067887 */ /* 0x000fe20008800000 */
[----:B-1----:R-:W-:-:S13]  /*0500*/  ISETP.NE.AND P0, PT, R2, RZ, PT ;  /* 0x000000ff0200720c */ /* 0x002fda0003f05270 */
[----:B------:R-:W-:Y:S05]  /*0510*/  @P0 BRA `(.L_x_9) ;  /* 0x0000000000380947 */ /* 0x000fea0003800000 */
[----:B------:R-:W1:Y:S01]  /*0520*/  S2UR UR5, SR_CgaCtaId ;  /* 0x00000000000579c3 */ /* 0x000e620000008800 */
[----:B------:R-:W-:Y:S01]  /*0530*/  UMOV UR7, 0x400 ;  /* 0x0000040000077882 */ /* 0x000fe20000000000 */
[----:B------:R-:W-:Y:S01]  /*0540*/  UMOV UR4, 0x1 ;  /* 0x0000000100047882 */ /* 0x000fe20000000000 */
[----:B------:R-:W-:Y:S01]  /*0550*/  ELECT P0, URZ, PT ;  /* 0x0000000000ff782f */ /* 0x000fe20003800000 */
[----:B------:R-:W-:-:S04]  /*0560*/  UIADD3 UR10, UPT, UPT, -UR4, 0x100000, URZ ;  /* 0x00100000040a7890 */ /* 0x000fc8000fffe1ff */
[----:B------:R-:W-:Y:S02]  /*0570*/  USHF.L.U32 UR11, UR10, 0xb, URZ ;  /* 0x0000000b0a0b7899 */ /* 0x000fe400080006ff */
[----:B------:R-:W-:Y:S02]  /*0580*/  USHF.L.U32 UR10, UR10, 0x1, URZ ;  /* 0x000000010a0a7899 */ /* 0x000fe400080006ff */
[----:B-1----:R-:W-:Y:S01]  /*0590*/  ULEA UR5, UR5, UR7, 0x18 ;  /* 0x0000000705057291 */ /* 0x002fe2000f8ec0ff */
[----:B------:R-:W1:Y:S11]  /*05a0*/  FENCE.VIEW.ASYNC.S ;  /* 0x00000000000073c6 */ /* 0x000e760000000000 */
[----:B-1----:R1:W3:Y:S01]  /*05b0*/  SYNCS.EXCH.64 URZ, [UR5], UR10 ;  /* 0x0000000a05ff75b2 */ /* 0x0022e20008000100 */
[----:B------:R1:W4:Y:S01]  /*05c0*/  SYNCS.EXCH.64 URZ, [UR5+0x10], UR10 ;  /* 0x0000100a05ff75b2 */ /* 0x0003220008000100 */
[----:B------:R1:W1:Y:S01]  /*05d0*/  SYNCS.EXCH.64 URZ, [UR5+0x8], UR10 ;  /* 0x0000080a05ff75b2 */ /* 0x0002620008000100 */
[----:B------:R1:W1:Y:S01]  /*05e0*/  SYNCS.EXCH.64 URZ, [UR5+0x18], UR10 ;  /* 0x0000180a05ff75b2 */ /* 0x0002620008000100 */
[----:B------:R-:W-:Y:S01]  /*05f0*/  NOP ;  /* 0x0000000000007918 */ /* 0x000fe20000000000 */
.L_x_9:
[----:B------:R-:W2:Y:S01]  /*0600*/  SHFL.IDX PT, R2, R162, RZ, 0x1f ;  /* 0x00001fffa2027589 */ /* 0x000ea200000e0000 */
[----:B------:R-:W-:Y:S01]  /*0610*/  NOP ;  /* 0x0000000000007918 */ /* 0x000fe20000000000 */
[----:B--2---:R-:W-:-:S13]  /*0620*/  ISETP.NE.AND P0, PT, R2, 0x1, PT ;  /* 0x000000010200780c */ /* 0x004fda0003f05270 */
[----:B------:R-:W-:Y:S05]  /*0630*/  @P0 BRA `(.L_x_10) ;  /* 0x0000000000500947 */ /* 0x000fea0003800000 */
[----:B------:R-:W2:Y:S01]  /*0640*/  S2UR UR7, SR_CgaCtaId ;  /* 0x00000000000779c3 */ /* 0x000ea20000008800 */
[----:B------:R-:W-:Y:S01]  /*0650*/  UMOV UR9, 0x400 ;  /* 0x0000040000097882 */ /* 0x000fe20000000000 */
[----:B-1----:R-:W-:Y:S01]  /*0660*/  UMOV UR5, 0x20 ;  /* 0x0000002000057882 */ /* 0x002fe20000000000 */
[----:B------:R-:W-:Y:S01]  /*0670*/  UMOV UR4, 0x80 ;  /* 0x0000008000047882 */ /* 0x000fe20000000000 */
[----:B------:R-:W-:-:S04]  /*0680*/  UIADD3 UR10, UPT, UPT, -UR5, 0x100000, URZ ;  /* 0x00100000050a7890 */ /* 0x000fc8000fffe1ff */
[----:B------:R-:W-:Y:S02]  /*0690*/  USHF.L.U32 UR11, UR10, 0xb, URZ ;  /* 0x0000000b0a0b7899 */ /* 0x000fe400080006ff */
[----:B------:R-:W-:Y:S02]  /*06a0*/  USHF.L.U32 UR10, UR10, 0x1, URZ ;  /* 0x000000010a0a7899 */ /* 0x000fe400080006ff */
[----:B------:R-:W-:-:S04]  /*06b0*/  UIADD3 UR4, UPT, UPT, -UR4, 0x100000, URZ ;  /* 0x0010000004047890 */ /* 0x000fc8000fffe1ff */
[----:B------:R-:W-:Y:S02]  /*06c0*/  USHF.L.U32 UR5, UR4, 0xb, URZ ;  /* 0x0000000b04057899 */ /* 0x000fe400080006ff */
[----:B------:R-:W-:Y:S01]  /*06d0*/  USHF.L.U32 UR4, UR4, 0x1, URZ ;  /* 0x0000000104047899 */ /* 0x000fe200080006ff */
[----:B------:R-:W-:Y:S01]  /*06e0*/  ELECT P0, URZ, PT ;  /* 0x0000000000ff782f */ /* 0x000fe20003800000 */
[----:B--2---:R-:W-:Y:S01]  /*06f0*/  ULEA UR7, UR7, UR9, 0x18 ;  /* 0x0000000907077291 */ /* 0x004fe2000f8ec0ff */
[----:B------:R-:W1:Y:S11]  /*0700*/  FENCE.VIEW.ASYNC.S ;  /* 0x00000000000073c6 */ /* 0x000e760000000000 */
[----:B-1----:R2:W1:Y:S01]  /*0710*/  SYNCS.EXCH.64 URZ, [UR7+0x20], UR10 ;  /* 0x0000200a07ff75b2 */ /* 0x0024620008000100 */
[----:B------:R2:W1:Y:S01]  /*0720*/  SYNCS.EXCH.64 URZ, [UR7+0x38], UR4 ;  /* 0x0000380407ff75b2 */ /* 0x0004620008000100 */
[----:B------:R2:W1:Y:S01]  /*0730*/  SYNCS.EXCH.64 URZ, [UR7+0x28], UR10 ;  /* 0x0000280a07ff75b2 */ /* 0x0004620008000100 */
[----:B------:R2:W1:Y:S01]  /*0740*/  SYNCS.EXCH.64 URZ, [UR7+0x40], UR4 ;  /* 0x0000400407ff75b2 */ /* 0x0004620008000100 */
[----:B------:R2:W1:Y:S01]  /*0750*/  SYNCS.EXCH.64 URZ, [UR7+0x30], UR10 ;  /* 0x0000300a07ff75b2 */ /* 0x0004620008000100 */
[----:B------:R2:W1:Y:S02]  /*0760*/  SYNCS.EXCH.64 URZ, [UR7+0x48], UR4 ;  /* 0x0000480407ff75b2 */ /* 0x0004640008000100 */
[----:B--2---:R-:W-:Y:S01]  /*0770*/  NOP ;  /* 0x0000000000007918 */ /* 0x004fe20000000000 */
.L_x_10:
[----:B------:R-:W2:Y:S01]  /*0780*/  SHFL.IDX PT, R2, R162, RZ, 0x1f ;  /* 0x00001fffa2027589 */ /* 0x000ea200000e0000 */
[----:B------:R-:W-:Y:S01]  /*0790*/  NOP ;  /* 0x0000000000007918 */ /* 0x000fe20000000000 */
[----:B--2---:R-:W-:-:S13]  /*07a0*/  ISETP.NE.AND P0, PT, R2, 0x3, PT ;  /* 0x000000030200780c */ /* 0x004fda0003f05270 */
[----:B------:R-:W-:Y:S05]  /*07b0*/  @P0 BRA `(.L_x_11) ;  /* 0x0000000000300947 */ /* 0x000fea0003800000 */
[----:B-1----:R-:W1:Y:S01]  /*07c0*/  S2UR UR5, SR_CgaCtaId ;  /* 0x00000000000579c3 */ /* 0x002e620000008800 */
        /* <DEDUP_REMOVED lines=8> */
[----:B-1----:R2:W1:Y:S01]  /*0850*/  SYNCS.EXCH.64 URZ, [UR5+0x50], UR10 ;  /* 0x0000500a05ff75b2 */ /* 0x0024620008000100 */
[----:B------:R2:W1:Y:S02]  /*0860*/  SYNCS.EXCH.64 URZ, [UR5+0x58], UR10 ;  /* 0x0000580a05ff75b2 */ /* 0x0004640008000100 */
[----:B--2---:R-:W-:Y:S01]  /*0870*/  NOP ;  /* 0x0000000000007918 */ /* 0x004fe20000000000 */
.L_x_11:
[----:B------:R-:W2:Y:S01]  /*0880*/  SHFL.IDX PT, R2, R162, RZ, 0x1f ;  /* 0x00001fffa2027589 */ /* 0x000ea200000e0000 */
[----:B------:R-:W-:Y:S01]  /*0890*/  NOP ;  /* 0x0000000000007918 */ /* 0x000fe20000000000 */
[----:B--2---:R-:W-:-:S13]  /*08a0*/  ISETP.NE.AND P0, PT, R2, 0x4, PT ;  /* 0x000000040200780c */ /* 0x004fda0003f05270 */
[----:B------:R-:W-:Y:S05]  /*08b0*/  @P0 BRA `(.L_x_12) ;  /* 0x00000000004c0947 */ /* 0x000fea0003800000 */
[----:B-1----:R-:W1:Y:S01]  /*08c0*/  S2UR UR5, SR_CgaCtaId ;  /* 0x00000000000579c3 */ /* 0x002e620000008800 */
[----:B------:R-:W-:Y:S01]  /*08d0*/  UMOV UR9, 0x100 ;  /* 0x0000010000097882 */ /* 0x000fe20000000000 */
[----:B------:R-:W-:Y:S01]  /*08e0*/  UMOV UR7, 0x400 ;  /* 0x0000040000077882 */ /* 0x000fe20000000000 */
[----:B------:R-:W-:Y:S01]  /*08f0*/  USEL UR9, UR9, 0xe0, UP2 ;  /* 0x000000e009097887 */ /* 0x000fe20009000000 */
[----:B------:R-:W-:Y:S01]  /*0900*/  UMOV UR4, 0x1 ;  /* 0x0000000100047882 */ /* 0x000fe20000000000 */
[----:B------:R-:W-:Y:S01]  /*0910*/  ELECT P0, URZ, PT ;  /* 0x0000000000ff782f */ /* 0x000fe20003800000 */
[----:B------:R-:W-:-:S04]  /*0920*/  UIADD3 UR10, UPT, UPT, -UR4, 0x100000, URZ ;  /* 0x00100000040a7890 */ /* 0x000fc8000fffe1ff */
[----:B------:R-:W-:Y:S02]  /*0930*/  USHF.L.U32 UR11, UR10, 0xb, URZ ;  /* 0x0000000b0a0b7899 */ /* 0x000fe400080006ff */
[----:B------:R-:W-:Y:S02]  /*0940*/  USHF.L.U32 UR10, UR10, 0x1, URZ ;  /* 0x000000010a0a7899 */ /* 0x000fe400080006ff */
[----:B------:R-:W-:-:S04]  /*0950*/  UIADD3 UR12, UPT, UPT, -UR9, 0x100000, URZ ;  /* 0x00100000090c7890 */ /* 0x000fc8000fffe1ff */
[----:B------:R-:W-:Y:S02]  /*0960*/  USHF.L.U32 UR13, UR12, 0xb, URZ ;  /* 0x0000000b0c0d7899 */ /* 0x000fe400080006ff */
[----:B------:R-:W-:Y:S02]  /*0970*/  USHF.L.U32 UR12, UR12, 0x1, URZ ;  /* 0x000000010c0c7899 */ /* 0x000fe400080006ff */
[----:B-1----:R-:W-:Y:S01]  /*0980*/  ULEA UR5, UR5, UR7, 0x18 ;  /* 0x0000000705057291 */ /* 0x002fe2000f8ec0ff */
[----:B------:R-:W1:Y:S11]  /*0990*/  FENCE.VIEW.ASYNC.S ;  /* 0x00000000000073c6 */ /* 0x000e760000000000 */
[----:B-1----:R2:W1:Y:S01]  /*09a0*/  SYNCS.EXCH.64 URZ, [UR5+0x60], UR10 ;  /* 0x0000600a05ff75b2 */ /* 0x0024620008000100 */
[----:B------:R2:W1:Y:S01]  /*09b0*/  SYNCS.EXCH.64 URZ, [UR5+0x70], UR12 ;  /* 0x0000700c05ff75b2 */ /* 0x0004620008000100 */
[----:B------:R2:W1:Y:S01]  /*09c0*/  SYNCS.EXCH.64 URZ, [UR5+0x68], UR10 ;  /* 0x0000680a05ff75b2 */ /* 0x0004620008000100 */
[----:B------:R2:W1:Y:S02]  /*09d0*/  SYNCS.EXCH.64 URZ, [UR5+0x78], UR12 ;  /* 0x0000780c05ff75b2 */ /* 0x0004640008000100 */
[----:B--2---:R-:W-:Y:S01]  /*09e0*/  NOP ;  /* 0x0000000000007918 */ /* 0x004fe20000000000 */
.L_x_12:
        /* <DEDUP_REMOVED lines=20> */
[----:B------:R2:W1:Y:S02]  /*0b30*/  SYNCS.EXCH.64 URZ, [UR7+0x98], UR4 ;  /* 0x0000980407ff75b2 */ /* 0x0004640008000100 */
[----:B--2---:R-:W-:Y:S01]  /*0b40*/  NOP ;  /* 0x0000000000007918 */ /* 0x004fe20000000000 */
.L_x_13:
        /* <DEDUP_REMOVED lines=18> */
.L_x_14:
[----:B-1----:R-:W1:Y:S01]  /*0c70*/  S2UR UR5, SR_CTAID.X ;  /* 0x00000000000579c3 */ /* 0x002e620000002500 */
[----:B------:R-:W-:-:S05]  /*0c80*/  CS2R.32 R156, SR_CgaSize ;  /* 0x00000000009c7805 */ /* 0x000fca0000008a00 */
[----:B------:R-:W-:-:S05]  /*0c90*/  IMAD R156, R156, -0xa0, RZ ;  /* 0xffffff609c9c7824 */ /* 0x000fca00078e02ff */
[----:B------:R-:W-:-:S14]  /*0ca0*/  R2UR UR9, R156 ;  /* 0x000000009c0972ca */ /* 0x000fdc00000e0000 */
[----:B------:R-:W2:Y:S01]  /*0cb0*/  LDCU UR9, c[0x0][UR9+0x2b0] ;  /* 0x00005600090977ac */ /* 0x000ea20008000800 */
[----:B------:R-:W-:Y:S01]  /*0cc0*/  NOP ;  /* 0x0000000000007918 */ /* 0x000fe20000000000 */
[----:B------:R-:W-:-:S05]  /*0cd0*/  CS2R.32 R156, SR_CgaSize ;  /* 0x00000000009c7805 */ /* 0x000fca0000008a00 */
[----:B------:R-:W-:-:S05]  /*0ce0*/  IMAD R156, R156, -0xa0, RZ ;  /* 0xffffff609c9c7824 */ /* 0x000fca00078e02ff */
[----:B------:R-:W-:-:S14]  /*0cf0*/  R2UR UR7, R156 ;  /* 0x000000009c0772ca */ /* 0x000fdc00000e0000 */
[----:B------:R-:W3:Y:S01]  /*0d00*/  LDCU UR7, c[0x0][UR7+0x2b4] ;  /* 0x00005680070777ac */ /* 0x000ee20008000800 */
[----:B------:R-:W4:Y:S08]  /*0d10*/  S2UR UR4, SR_CTAID.Y ;  /* 0x00000000000479c3 */ /* 0x000f300000002600 */
[----:B------:R-:W3:Y:S01]  /*0d20*/  LDC R9, c[0x0][0xb24] ;  /* 0x0002c900ff097b82 */ /* 0x000ee20000000800 */
[----:B-1----:R-:W-:-:S02]  /*0d30*/  I2FP.F32.U32 R4, UR5 ;  /* 0x0000000500047c45 */ /* 0x002fc40008201000 */
[----:B------:R-:W-:-:S05]  /*0d40*/  CS2R.32 R5, SR_CgaSize ;  /* 0x0000000000057805 */ /* 0x000fca0000008a00 */
[----:B------:R-:W-:-:S06]  /*0d50*/  IMAD R5, R5, -0xa0, RZ ;  /* 0xffffff6005057824 */ /* 0x000fcc00078e02ff */
[----:B------:R-:W1:Y:S01]  /*0d60*/  LDC R5, c[0x0][R5+0x2a0] ;  /* 0x0000a80005057b82 */ /* 0x000e620000000800 */
[----:B------:R-:W-:Y:S01]  /*0d70*/  MOV R21, UR5 ;  /* 0x0000000500157c02 */ /* 0x000fe20008000f00 */
[----:B--2---:R-:W-:Y:S01]  /*0d80*/  FMUL R4, R4, UR9 ;  /* 0x0000000904047c20 */ /* 0x004fe20008400000 */
[----:B----4-:R-:W-:Y:S02]  /*0d90*/  I2FP.F32.U32 R2, UR4 ;  /* 0x0000000400027c45 */ /* 0x010fe40008201000 */
[----:B------:R-:W-:-:S05]  /*0da0*/  CS2R.32 R3, SR_CgaSize ;  /* 0x0000000000037805 */ /* 0x000fca0000008a00 */
[----:B------:R-:W-:-:S06]  /*0db0*/  IMAD R3, R3, -0xa0, RZ ;  /* 0xffffff6003037824 */ /* 0x000fcc00078e02ff */
[----:B------:R-:W2:Y:S01]  /*0dc0*/  LDC R3, c[0x0][R3+0x2a4] ;  /* 0x0000a90003037b82 */ /* 0x000ea20000000800 */
[----:B------:R-:W4:Y:S01]  /*0dd0*/  F2I.U32.TRUNC.NTZ R156, R4 ;  /* 0x00000004009c7305 */ /* 0x000f22000020f000 */
[----:B------:R-:W-:Y:S01]  /*0de0*/  MOV R20, UR4 ;  /* 0x0000000400147c02 */ /* 0x000fe20008000f00 */
[----:B---3--:R-:W-:-:S05]  /*0df0*/  FMUL R2, R2, UR7 ;  /* 0x0000000702027c20 */ /* 0x008fca0008400000 */
[----:B------:R-:W-:Y:S01]  /*0e00*/  BAR.SYNC.DEFER_BLOCKING 0x0 ;  /* 0x0000000000007b1d */ /* 0x000fe20000010000 */
[----:B------:R-:W-:-:S05]  /*0e10*/  ISETP.GE.AND P0, PT, R9, 0x1, PT ;  /* 0x000000010900780c */ /* 0x000fca0003f06270 */
[----:B------:R-:W3:Y:S02]  /*0e20*/  F2I.U32.TRUNC.NTZ R154, R2 ;  /* 0x00000002009a7305 */ /* 0x000ee4000020f000 */
[----:B------:R-:W2:Y:S01]  /*0e30*/  S2UR UR36, SR_CTAID.Z ;  /* 0x00000000002479c3 */ /* 0x000ea20000002700 */
[----:B----4-:R-:W-:-:S05]  /*0e40*/  IADD3 R156, PT, PT, -R156, RZ, RZ ;  /* 0x000000ff9c9c7210 */ /* 0x010fca0007ffe1ff */
[----:B-1----:R-:W-:Y:S01]  /*0e50*/  IMAD R156, R5, R156, UR5 ;  /* 0x00000005059c7e24 */ /* 0x002fe2000f8e029c */
[----:B---3--:R-:W-:-:S05]  /*0e60*/  IADD3 R154, PT, PT, -R154, RZ, RZ ;  /* 0x000000ff9a9a7210 */ /* 0x008fca0007ffe1ff */
[----:B--2---:R-:W-:Y:S01]  /*0e70*/  IMAD R154, R3, R154, UR4 ;  /* 0x00000004039a7e24 */ /* 0x004fe2000f8e029a */
[----:B------:R-:W-:Y:S06]  /*0e80*/  @!P0 BRA `(.L_x_15) ;  /* 0x0000000000b88947 */ /* 0x000fec0003800000 */
[----:B------:R-:W1:Y:S01]  /*0e90*/  LDC.64 R4, c[0x0][0xb18] ;  /* 0x0002c600ff047b82 */ /* 0x000e620000000a00 */
[----:B------:R-:W-:-:S07]  /*0ea0*/  ISETP.NE.AND P0, PT, R9, 0x1, PT ;  /* 0x000000010900780c */ /* 0x000fce0003f05270 */
[----:B------:R-:W2:Y:S08]  /*0eb0*/  LDC R10, c[0x0][0xb0c] ;  /* 0x0002c300ff0a7b82 */ /* 0x000eb00000000800 */
[----:B------:R-:W3:Y:S08]  /*0ec0*/  LDC R11, c[0x0][0x370] ;  /* 0x0000dc00ff0b7b82 */ /* 0x000ef00000000800 */
[----:B------:R-:W4:Y:S01]  /*0ed0*/  LDC R12, c[0x0][0x374] ;  /* 0x0000dd00ff0c7b82 */ /* 0x000f220000000800 */
[----:B-1----:R-:W-:-:S07]  /*0ee0*/  ISETP.NE.AND P1, PT, R4, 0x1, PT ;  /* 0x000000010400780c */ /* 0x002fce0003f25270 */
[----:B------:R-:W3:Y:S01]  /*0ef0*/  LDC.64 R6, c[0x0][0xb10] ;  /* 0x0002c400ff067b82 */ /* 0x000ee20000000a00 */
[----:B--2---:R-:W-:-:S07]  /*0f00*/  ISETP.NE.AND P2, PT, R10, 0x1, PT ;  /* 0x000000010a00780c */ /* 0x004fce0003f45270 */
[----:B------:R-:W1:Y:S08]  /*0f10*/  LDC R8, c[0x0][0xb20] ;  /* 0x0002c800ff087b82 */ /* 0x000e700000000800 */
[----:B------:R-:W2:Y:S01]  /*0f20*/  LDC.64 R2, c[0x0][0xb28] ;  /* 0x0002ca00ff027b82 */ /* 0x000ea20000000a00 */
[----:B----4-:R-:W-:-:S04]  /*0f30*/  IMAD.HI.U32 R13, R12, R5, RZ ;  /* 0x000000050c0d7227 */ /* 0x010fc800078e00ff */
[----:B------:R-:W-:-:S04]  /*0f40*/  IMAD.HI.U32 R5, R20, R5, RZ ;  /* 0x0000000514057227 */ /* 0x000fc800078e00ff */
[----:B---3--:R-:W-:-:S04]  /*0f50*/  IMAD.HI.U32 R14, R11, R6, RZ ;  /* 0x000000060b0e7227 */ /* 0x008fc800078e00ff */
[C---:B------:R-:W-:Y:S01]  /*0f60*/  IMAD.HI.U32 R16, R21.reuse, R6, RZ ;  /* 0x0000000615107227 */ /* 0x040fe200078e00ff */
[-C--:B------:R-:W-:Y:S02]  /*0f70*/  @P2 SHF.R.U32.HI R11, RZ, R7.reuse, R14 ;  /* 0x00000007ff0b2219 */ /* 0x080fe4000001160e */
[-C--:B-1----:R-:W-:Y:S02]  /*0f80*/  @P1 SHF.R.U32.HI R12, RZ, R8.reuse, R13 ;  /* 0x00000008ff0c1219 */ /* 0x082fe4000001160d */
[----:B------:R-:W-:Y:S02]  /*0f90*/  SHF.R.U32.HI R5, RZ, R8, R5 ;  /* 0x00000008ff057219 */ /* 0x000fe40000011605 */
[----:B------:R-:W-:Y:S02]  /*0fa0*/  SHF.R.U32.HI R16, RZ, R7, R16 ;  /* 0x00000007ff107219 */ /* 0x000fe40000011610 */
[----:B------:R-:W-:Y:S01]  /*0fb0*/  SEL R5, R20, R5, !P1 ;  /* 0x0000000514057207 */ /* 0x000fe20004800000 */
[----:B--2---:R-:W-:Y:S01]  /*0fc0*/  IMAD.HI.U32 R14, R12, R2, RZ ;  /* 0x000000020c0e7227 */ /* 0x004fe200078e00ff */
[----:B------:R-:W-:-:S02]  /*0fd0*/  SEL R7, R21, R16, !P2 ;  /* 0x0000001015077207 */ /* 0x000fc40005000000 */
[----:B------:R-:W-:Y:S01]  /*0fe0*/  IADD3 R13, PT, PT, -R5, RZ, RZ ;  /* 0x000000ff050d7210 */ /* 0x000fe20007ffe1ff */
[----:B------:R-:W-:Y:S01]  /*0ff0*/  IMAD.HI.U32 R6, R11, R2, RZ ;  /* 0x000000020b067227 */ /* 0x000fe200078e00ff */
[----:B------:R-:W-:-:S03]  /*1000*/  @P0 SHF.R.U32.HI R12, RZ, R3, R14 ;  /* 0x00000003ff0c0219 */ /* 0x000fc6000001160e */
[----:B------:R-:W-:Y:S01]  /*1010*/  IMAD R13, R4, R13, R20 ;  /* 0x0000000d040d7224 */ /* 0x000fe200078e0214 */
[----:B------:R-:W-:Y:S01]  /*1020*/  @P0 SHF.R.U32.HI R11, RZ, R3, R6 ;  /* 0x00000003ff0b0219 */ /* 0x000fe20000011606 */
[----:B------:R-:W-:-:S04]  /*1030*/  IMAD R12, R12, R9, RZ ;  /* 0x000000090c0c7224 */ /* 0x000fc800078e02ff */
[----:B------:R-:W-:Y:S01]  /*1040*/  IMAD R6, R11, R9, RZ ;  /* 0x000000090b067224 */ /* 0x000fe200078e02ff */
[----:B------:R-:W-:-:S04]  /*1050*/  ISETP.GE.AND P1, PT, R5, R12, PT ;  /* 0x0000000c0500720c */ /* 0x000fc80003f26270 */
[----:B------:R-:W-:Y:S01]  /*1060*/  ISETP.GE.OR P1, PT, R7, R6, P1 ;  /* 0x000000060700720c */ /* 0x000fe20000f26670 */
[----:B------:R-:W-:-:S05]  /*1070*/  IMAD.HI.U32 R6, R5, R2, RZ ;  /* 0x0000000205067227 */ /* 0x000fca00078e00ff */
[----:B------:R-:W-:-:S04]  /*1080*/  SHF.R.U32.HI R6, RZ, R3, R6 ;  /* 0x00000003ff067219 */ /* 0x000fc80000011606 */
[----:B------:R-:W-:-:S03]  /*1090*/  SEL R6, R5, R6, !P0 ;  /* 0x0000000605067207 */ /* 0x000fc60004000000 */
[----:B------:R-:W-:Y:S01]  /*10a0*/  @!P1 IMAD.HI.U32 R8, R7, R2, RZ ;  /* 0x0000000207089227 */ /* 0x000fe200078e00ff */
[----:B------:R-:W-:-:S04]  /*10b0*/  IADD3 R2, PT, PT, -R6, RZ, RZ ;  /* 0x000000ff06027210 */ /* 0x000fc80007ffe1ff */
[----:B------:R-:W-:Y:S01]  /*10c0*/  @!P1 SHF.R.U32.HI R8, RZ, R3, R8 ;  /* 0x00000003ff089219 */ /* 0x000fe20000011608 */
[----:B------:R-:W-:-:S03]  /*10d0*/  IMAD R2, R9, R2, R5 ;  /* 0x0000000209027224 */ /* 0x000fc600078e0205 */
[----:B------:R-:W-:-:S05]  /*10e0*/  @!P1 SEL R3, R7, R8, !P0 ;  /* 0x0000000807039207 */ /* 0x000fca0004000000 */
[--C-:B------:R-:W-:Y:S02]  /*10f0*/  @!P1 IMAD.IADD R6, R6, 0x1, -R3.reuse ;  /* 0x0000000106069824 */ /* 0x100fe400078e0a03 */
[----:B------:R-:W-:Y:S01]  /*1100*/  @!P1 IMAD R3, R2, R11, R3 ;  /* 0x0000000b02039224 */ /* 0x000fe200078e0203 */
[----:B------:R-:W-:Y:S01]  /*1110*/  IADD3 R2, PT, PT, -R7, RZ, RZ ;  /* 0x000000ff07027210 */ /* 0x000fe20007ffe1ff */
[----:B------:R-:W-:Y:S02]  /*1120*/  @!P1 IMAD R5, R6, R9, R7 ;  /* 0x0000000906059224 */ /* 0x000fe400078e0207 */
[----:B------:R-:W-:Y:S02]  /*1130*/  @!P1 IMAD.MOV.U32 R7, RZ, RZ, R3 ;  /* 0x000000ffff079224 */ /* 0x000fe400078e0003 */
[----:B------:R-:W-:Y:S02]  /*1140*/  IMAD R2, R10, R2, R21 ;  /* 0x000000020a027224 */ /* 0x000fe400078e0215 */
[----:B------:R-:W-:-:S02]  /*1150*/  IMAD R20, R5, R4, R13 ;  /* 0x0000000405147224 */ /* 0x000fc400078e020d */
[----:B------:R-:W-:Y:S02]  /*1160*/  IMAD R21, R7, R10, R2 ;  /* 0x0000000a07157224 */ /* 0x000fe400078e0202 */
.L_x_15:
[----:B------:R-:W1:Y:S01]  /*1170*/  LDCU UR4, c[0x0][0xb30] ;  /* 0x00016600ff0477ac */ /* 0x000e620008000800 */
[----:B------:R-:W2:Y:S08]  /*1180*/  S2UR UR37, SR_CgaCtaId ;  /* 0x00000000002579c3 */ /* 0x000eb00000008800 */
[----:B------:R-:W3:Y:S01]  /*1190*/  LDC R72, c[0x0][0xb24] ;  /* 0x0002c900ff487b82 */ /* 0x000ee20000000800 */
[----:B-1----:R-:W-:-:S09]  /*11a0*/  UISETP.NE.AND UP1, UPT, UR4, 0x1, UPT ;  /* 0x000000010400788c */ /* 0x002fd2000bf25270 */
[----:B--2---:R-:W-:Y:S05]  /*11b0*/  BRA.U UP1, `(.L_x_16) ;  /* 0x0000000101407547 */ /* 0x004fea000b800000 */
[----:B------:R-:W1:Y:S08]  /*11c0*/  LDC.64 R4, c[0x0][0xb10] ;  /* 0x0002c400ff047b82 */ /* 0x000e700000000a00 */
[----:B------:R-:W2:Y:S08]  /*11d0*/  LDC.64 R2, c[0x0][0xb18] ;  /* 0x0002c600ff027b82 */ /* 0x000eb00000000a00 */
[----:B------:R-:W4:Y:S08]  /*11e0*/  LDC R6, c[0x0][0xb20] ;  /* 0x0002c800ff067b82 */ /* 0x000f300000000800 */
[----:B------:R-:W3:Y:S01]  /*11f0*/  LDC R8, c[0x0][0xb0c] ;  /* 0x0002c300ff087b82 */ /* 0x000ee20000000800 */
[----:B-1----:R-:W-:-:S05]  /*1200*/  IMAD.HI.U32 R4, R21, R4, RZ ;  /* 0x0000000415047227 */ /* 0x002fca00078e00ff */
[----:B------:R-:W-:Y:S01]  /*1210*/  SHF.R.U32.HI R4, RZ, R5, R4 ;  /* 0x00000005ff047219 */ /* 0x000fe20000011604 */
[----:B--2---:R-:W-:Y:S01]  /*1220*/  IMAD.HI.U32 R3, R20, R3, RZ ;  /* 0x0000000314037227 */ /* 0x004fe200078e00ff */
[----:B------:R-:W-:-:S04]  /*1230*/  ISETP.NE.AND P0, PT, R2, 0x1, PT ;  /* 0x000000010200780c */ /* 0x000fc80003f05270 */
[----:B----4-:R-:W-:-:S04]  /*1240*/  SHF.R.U32.HI R3, RZ, R6, R3 ;  /* 0x00000006ff037219 */ /* 0x010fc80000011603 */
[----:B------:R-:W-:Y:S02]  /*1250*/  SEL R3, R20, R3, !P0 ;  /* 0x0000000314037207 */ /* 0x000fe40004000000 */
[----:B---3--:R-:W-:-:S04]  /*1260*/  ISETP.NE.AND P1, PT, R8, 0x1, PT ;  /* 0x000000010800780c */ /* 0x008fc80003f25270 */
[----:B------:R-:W-:-:S05]  /*1270*/  SEL R4, R21, R4, !P1 ;  /* 0x0000000415047207 */ /* 0x000fca0004800000 */
[----:B------:R-:W-:Y:S02]  /*1280*/  IMAD.IADD R5, R3, 0x1, -R4 ;  /* 0x0000000103057824 */ /* 0x000fe400078e0a04 */
[----:B------:R-:W-:Y:S02]  /*1290*/  IMAD.IADD R3, R4, 0x1, -R3 ;  /* 0x0000000104037824 */ /* 0x000fe400078e0a03 */
[----:B------:R-:W-:Y:S02]  /*12a0*/  IMAD R21, R5, R8, R21 ;  /* 0x0000000805157224 */ /* 0x000fe400078e0215 */
[----:B------:R-:W-:-:S07]  /*12b0*/  IMAD R20, R3, R2, R20 ;  /* 0x0000000203147224 */ /* 0x000fce00078e0214 */
.L_x_16:
[----:B------:R-:W-:Y:S01]  /*12c0*/  BAR.SYNC.DEFER_BLOCKING 0x0 ;  /* 0x0000000000007b1d */ /* 0x000fe20000010000 */
[----:B------:R-:W-:Y:S01]  /*12d0*/  UISETP.NE.AND UP1, UPT, UR8, 0x2, UPT ;  /* 0x000000020800788c */ /* 0x000fe2000bf25270 */
[----:B------:R-:W-:Y:S02]  /*12e0*/  ISETP.NE.OR P5, PT, R0, 0x2, !P5 ;  /* 0x000000020000780c */ /* 0x000fe40006fa5670 */
[----:B------:R-:W-:-:S06]  /*12f0*/  LOP3.LUT R2, R170, 0x1f, RZ, 0xc0, !PT ;  /* 0x0000001faa027812 */ /* 0x000fcc00078ec0ff */
[----:B------:R-:W-:Y:S05]  /*1300*/  BRA.U UP1, `(.L_x_17) ;  /* 0x0000001101707547 */ /* 0x000fea000b800000 */
[----:B------:R-:W1:Y:S01]  /*1310*/  LDCU UR15, c[0x0][0x38c] ;  /* 0x00007180ff0f77ac */ /* 0x000e620008000800 */
[----:B------:R-:W2:Y:S01]  /*1320*/  LDC R9, c[0x0][0x370] ;  /* 0x0000dc00ff097b82 */ /* 0x000ea20000000800 */
[----:B------:R-:W-:Y:S01]  /*1330*/  PLOP3.LUT P1, PT, PT, PT, UP2, 0x80, 0x8 ;  /* 0x000000000008781c */ /* 0x000fe20003f2f028 */
[----:B------:R-:W-:Y:S01]  /*1340*/  HFMA2 R12, -RZ, RZ, 0, 0 ;  /* 0x00000000ff0c7431 */ /* 0x000fe200000001ff */
[----:B------:R-:W-:Y:S01]  /*1350*/  ISETP.EQ.OR P4, PT, R2, RZ, P5 ;  /* 0x000000ff0200720c */ /* 0x000fe20002f82670 */
[----:B------:R-:W-:Y:S01]  /*1360*/  IMAD.MOV.U32 R15, RZ, RZ, 0x1 ;  /* 0x00000001ff0f7424 */ /* 0x000fe200078e00ff */
[----:B------:R-:W-:Y:S01]  /*1370*/  PLOP3.LUT P1, PT, P1, PT, PT, 0x8, 0x80 ;  /* 0x000000000080781c */ /* 0x000fe20000f2e170 */
[----:B------:R-:W-:Y:S01]  /*1380*/  IMAD.MOV.U32 R14, RZ, RZ, RZ ;  /* 0x000000ffff0e7224 */ /* 0x000fe200078e00ff */
[----:B------:R-:W-:Y:S01]  /*1390*/  MOV R8, 0x1 ;  /* 0x0000000100087802 */ /* 0x000fe20000000f00 */
[----:B------:R-:W4:Y:S01]  /*13a0*/  LDC R0, c[0x0][0x374] ;  /* 0x0000dd00ff007b82 */ /* 0x000f220000000800 */
[----:B------:R-:W-:Y:S01]  /*13b0*/  IMAD.MOV.U32 R10, RZ, RZ, RZ ;  /* 0x000000ffff0a7224 */ /* 0x000fe200078e00ff */
[----:B------:R-:W2:Y:S01]  /*13c0*/  LDCU.64 UR30, c[0x0][0x348] ;  /* 0x00006900ff1e77ac */ /* 0x000ea20008000a00 */
[----:B------:R-:W-:Y:S01]  /*13d0*/  UMOV UR13, URZ ;  /* 0x000000ff000d7c82 */ /* 0x000fe20008000000 */
[----:B-1----:R-:W-:-:S04]  /*13e0*/  UIADD3 UR5, UPT, UPT, UR15, 0x7f, URZ ;  /* 0x0000007f0f057890 */ /* 0x002fc8000fffe0ff */
[----:B------:R-:W-:-:S04]  /*13f0*/  USHF.R.S32.HI UR4, URZ, 0x1f, UR5 ;  /* 0x0000001fff047899 */ /* 0x000fc80008011405 */
[----:B------:R-:W-:-:S04]  /*1400*/  ULEA.HI UR4, UR4, UR5, URZ, 0x7 ;  /* 0x0000000504047291 */ /* 0x000fc8000f8f38ff */
[----:B------:R-:W-:Y:S02]  /*1410*/  USHF.R.S32.HI UR22, URZ, 0x7, UR4 ;  /* 0x00000007ff167899 */ /* 0x000fe40008011404 */
[----:B------:R-:W-:Y:S02]  /*1420*/  UIADD3 UR4, UPT, UPT, UR15, -0x1, URZ ;  /* 0xffffffff0f047890 */ /* 0x000fe4000fffe0ff */
[----:B------:R-:W-:Y:S02]  /*1430*/  UISETP.LT.U32.AND UP0, UPT, UR22, 0x2, UPT ;  /* 0x000000021600788c */ /* 0x000fe4000bf01070 */
[----:B------:R-:W-:Y:S02]  /*1440*/  UISETP.GE.U32.AND UP1, UPT, UR4, -0xff, UPT ;  /* 0xffffff010400788c */ /* 0x000fe4000bf26070 */
[----:B------:R-:W-:Y:S02]  /*1450*/  USEL UR21, UR22, 0x2, UP0 ;  /* 0x0000000216157887 */ /* 0x000fe40008000000 */
[----:B------:R-:W-:-:S02]  /*1460*/  UIADD3 UR15, UPT, UPT, UR15, 0xfe, URZ ;  /* 0x000000fe0f0f7890 */ /* 0x000fc4000fffe0ff */
[----:B------:R-:W-:Y:S02]  /*1470*/  UIADD3 UR7, UPT, UPT, UR21, -0x1, URZ ;  /* 0xffffffff15077890 */ /* 0x000fe4000fffe0ff */
[----:B------:R-:W-:-:S03]  /*1480*/  UIADD3 UR14, UPT, UPT, UR22, -UR21, URZ ;  /* 0x80000015160e7290 */ /* 0x000fc6000fffe0ff */
[----:B------:R-:W-:-:S04]  /*1490*/  @UP1 UIADD3 UR7, UPT, UPT, UR21, URZ, URZ ;  /* 0x000000ff15071290 */ /* 0x000fc8000fffe0ff */
[----:B--2---:R-:W-:-:S12]  /*14a0*/  UIADD3 UR7, UPT, UPT, UR7, 0x1, URZ ;  /* 0x0000000107077890 */ /* 0x004fd8000fffe0ff */
.L_x_35:
[----:B------:R-:W-:Y:S01]  /*14b0*/  UISETP.NE.AND UP0, UPT, UR37, URZ, UPT ;  /* 0x000000ff2500728c */ /* 0x000fe2000bf05270 */
[----:B------:R-:W1:Y:S08]  /*14c0*/  S2UR UR37, SR_CgaCtaId ;  /* 0x00000000002579c3 */ /* 0x000e700000008800 */
[----:B------:R-:W-:Y:S05]  /*14d0*/  BRA.U UP0, `(.L_x_18) ;  /* 0x0000000100347547 */ /* 0x000fea000b800000 */
[----:B------:R-:W2:Y:S01]  /*14e0*/  S2R R2, SR_CgaCtaId ;  /* 0x0000000000027919 */ /* 0x000ea20000008800 */
[----:B------:R-:W-:-:S04]  /*14f0*/  MOV R3, 0x400 ;  /* 0x0000040000037802 */ /* 0x000fc80000000f00 */
[----:B--2---:R-:W-:Y:S02]  /*1500*/  LEA R3, R2, R3, 0x18 ;  /* 0x0000000302037211 */ /* 0x004fe400078ec0ff */
[----:B------:R-:W-:-:S03]  /*1510*/  SHF.L.U32 R2, R8, 0x1f, RZ ;  /* 0x0000001f08027819 */ /* 0x000fc600000006ff */
[----:B------:R-:W-:-:S04]  /*1520*/  IMAD R3, R10, 0x8, R3 ;  /* 0x000000080a037824 */ /* 0x000fc800078e0203 */
[----:B------:R-:W2:Y:S02]  /*1530*/  SYNCS.PHASECHK.TRANS64.TRYWAIT P0, [R3+URZ+0xb0], R2 ;  /* 0x0000b002030075a7 */ /* 0x000ea400080011ff */
[----:B--2---:R-:W-:Y:S05]  /*1540*/  @!P0 BRA `(.L_x_19) ;  /* 0x0000008000e88947 */ /* 0x004fea0003800000 */
.L_x_118:
[----:B------:R-:W-:Y:S01]  /*1550*/  VIADD R10, R10, 0x1 ;  /* 0x000000010a0a7836 */ /* 0x000fe20000000000 */
[----:B------:R2:W-:Y:S04]  /*1560*/  SYNCS.ARRIVE.TRANS64.A1T0 RZ, [R3+URZ+0xa0], RZ ;  /* 0x0000a0ff03ff79a7 */ /* 0x0005e800081000ff */
[----:B------:R-:W-:-:S04]  /*1570*/  ISETP.NE.AND P0, PT, R10, 0x2, PT ;  /* 0x000000020a00780c */ /* 0x000fc80003f05270 */
[----:B------:R-:W-:Y:S02]  /*1580*/  SEL R10, R10, RZ, P0 ;  /* 0x000000ff0a0a7207 */ /* 0x000fe40000000000 */
[----:B--2---:R-:W-:-:S04]  /*1590*/  SEL R3, RZ, 0x1, P0 ;  /* 0x00000001ff037807 */ /* 0x004fc80000000000 */
[----:B------:R-:W-:-:S07]  /*15a0*/  LOP3.LUT R8, R8, R3, RZ, 0x3c, !PT ;  /* 0x0000000308087212 */ /* 0x000fce00078e3cff */
.L_x_18:
[----:B------:R-:W-:Y:S01]  /*15b0*/  UMOV UR4, 0x400 ;  /* 0x0000040000047882 */ /* 0x000fe20000000000 */
[----:B------:R-:W-:Y:S01]  /*15c0*/  SHF.L.U32 R2, R15, 0x1f, RZ ;  /* 0x0000001f0f027819 */ /* 0x000fe200000006ff */
[----:B-1----:R-:W-:Y:S01]  /*15d0*/  ULEA UR4, UR37, UR4, 0x18 ;  /* 0x0000000425047291 */ /* 0x002fe2000f8ec0ff */
[----:B------:R-:W-:Y:S01]  /*15e0*/  R2UR UR35, R21 ;  /* 0x00000000152372ca */ /* 0x000fe200000e0000 */
[----:B------:R-:W-:Y:S01]  /*15f0*/  UISETP.GE.U32.AND UP0, UPT, UR15, 0xff, UPT ;  /* 0x000000ff0f00788c */ /* 0x000fe2000bf06070 */
[----:B------:R-:W-:Y:S01]  /*1600*/  R2UR UR19, R20 ;  /* 0x00000000141372ca */ /* 0x000fe200000e0000 */
[----:B------:R-:W-:Y:S01]  /*1610*/  ULEA UR5, UR13, UR4, 0x3 ;  /* 0x000000040d057291 */ /* 0x000fe2000f8e18ff */
[----:B------:R-:W-:-:S08]  /*1620*/  UMOV UR23, URZ ;  /* 0x000000ff00177c82 */ /* 0x000fd00008000000 */
[----:B------:R1:W2:Y:S01]  /*1630*/  SYNCS.PHASECHK.TRANS64.TRYWAIT P0, [UR5+0x10], R2 ;  /* 0x00001002ff0075a7 */ /* 0x0002a20008001105 */
[----:B------:R-:W-:Y:S02]  /*1640*/  USHF.L.U32 UR35, UR35, 0x7, URZ ;  /* 0x0000000723237899 */ /* 0x000fe400080006ff */
[----:B------:R-:W-:Y:S01]  /*1650*/  UIMAD UR19, UR19, 0xc0, URZ ;  /* 0x000000c0131378a4 */ /* 0x000fe2000f8e02ff */
[----:B------:R-:W-:Y:S11]  /*1660*/  BRA.U !UP0, `(.L_x_20) ;  /* 0x0000000108d87547 */ /* 0x000ff6000b800000 */
[----:B------:R-:W-:Y:S01]  /*1670*/  UMOV UR29, URZ ;  /* 0x000000ff001d7c82 */ /* 0x000fe20008000000 */
[----:B------:R-:W-:-:S05]  /*1680*/  UMOV UR6, UR13 ;  /* 0x0000000d00067c82 */ /* 0x000fca0008000000 */
.L_x_25:
[----:B--2---:R-:W-:Y:S01]  /*1690*/  @!P5 MOV R3, 0x14000 ;  /* 0x000140000003d802 */ /* 0x004fe20000000f00 */
[----:B-1----:R-:W-:Y:S01]  /*16a0*/  ULEA UR33, UR6, UR4, 0x3 ;  /* 0x0000000406217291 */ /* 0x002fe2000f8e18ff */
[----:B--2---:R-:W-:Y:S11]  /*16b0*/  @P0 BRA `(.L_x_21) ;  /* 0x00000000000c0947 */ /* 0x004ff60003800000 */
[----:B------:R-:W-:Y:S04]  /*16c0*/  SHF.L.U32 R5, R15, 0x1f, RZ ;  /* 0x0000001f0f057819 */ /* 0x000fe800000006ff */
[----:B------:R-:W2:Y:S02]  /*16d0*/  SYNCS.PHASECHK.TRANS64.TRYWAIT P0, [UR33+0x10], R5 ;  /* 0x00001005ff0075a7 */ /* 0x000ea40008001121 */
[----:B--2---:R-:W-:Y:S05]  /*16e0*/  @!P0 BRA `(.L_x_22) ;  /* 0x0000008000948947 */ /* 0x004fea0003800000 */
.L_x_21:
[----:B------:R2:W-:Y:S01]  /*16f0*/  @!P5 SYNCS.ARRIVE.TRANS64 RZ, [UR33], R3 ;  /* 0x00000003ffffd9a7 */ /* 0x0005e20008000021 */
[----:B------:R-:W-:Y:S04]  /*1700*/  BSSY.RECONVERGENT B0, `(.L_x_23) ;  /* 0x0000003000007945 */ /* 0x000fe80003800200 */
[----:B------:R-:W-:Y:S05]  /*1710*/  @P4 BRA `(.L_x_24) ;  /* 0x0000000000044947 */ /* 0x000fea0003800000 */
[----:B------:R-:W-:Y:S05]  /*1720*/  BPT.TRAP 0x1 ;  /* 0x000000040000795c */ /* 0x000fea0000300000 */
.L_x_24:
[----:B------:R-:W-:Y:S05]  /*1730*/  BSYNC.RECONVERGENT B0 ;  /* 0x0000000000007941 */ /* 0x000fea0003800200 */
.L_x_23:
[----:B------:R-:W-:Y:S02]  /*1740*/  UIADD3 UR13, UPT, UPT, UR6, 0x1, URZ ;  /* 0x00000001060d7890 */ /* 0x000fe4000fffe0ff */
[----:B------:R-:W-:Y:S02]  /*1750*/  UIADD3 UR42, UP1, UPT, UR30, 0x80, URZ ;  /* 0x000000801e2a7890 */ /* 0x000fe4000ff3e0ff */
[----:B------:R-:W-:Y:S02]  /*1760*/  UISETP.NE.AND UP0, UPT, UR13, 0x2, UPT ;  /* 0x000000020d00788c */ /* 0x000fe4000bf05270 */
[----:B------:R-:W-:Y:S02]  /*1770*/  ULEA UR24, UR6, UR4, 0xf ;  /* 0x0000000406187291 */ /* 0x000fe4000f8e78ff */
[----:B------:R-:W-:Y:S02]  /*1780*/  USEL UR9, URZ, 0x1, UP0 ;  /* 0x00000001ff097887 */ /* 0x000fe40008000000 */
[----:B------:R-:W-:Y:S02]  /*1790*/  USEL UR13, UR13, URZ, UP0 ;  /* 0x000000ff0d0d7287 */ /* 0x000fe40008000000 */
[----:B------:R-:W-:Y:S02]  /*17a0*/  USHF.L.U32 UR34, UR29, 0x7, URZ ;  /* 0x000000071d227899 */ /* 0x000fe400080006ff */
[----:B------:R-:W-:Y:S01]  /*17b0*/  ULEA UR8, UR13, UR4, 0x3 ;  /* 0x000000040d087291 */ /* 0x000fe2000f8e18ff */
[----:B------:R-:W-:Y:S01]  /*17c0*/  LOP3.LUT R15, R15, UR9, RZ, 0x3c, !PT ;  /* 0x000000090f0f7c12 */ /* 0x000fe2000f8e3cff */
[----:B------:R-:W-:Y:S02]  /*17d0*/  UIADD3.X UR43, UPT, UPT, URZ, UR31, URZ, UP1, !UPT ;  /* 0x0000001fff2b7290 */ /* 0x000fe40008ffe4ff */
[----:B------:R-:W-:Y:S01]  /*17e0*/  UIADD3 UR32, UPT, UPT, UR24, 0xc800, URZ ;  /* 0x0000c80018207890 */ /* 0x000fe2000fffe0ff */
[----:B-1----:R-:W-:Y:S01]  /*17f0*/  SHF.L.U32 R2, R15, 0x1f, RZ ;  /* 0x0000001f0f027819 */ /* 0x002fe200000006ff */
[----:B------:R-:W-:Y:S01]  /*1800*/  UIADD3 UR26, UPT, UPT, UR34, 0x40, URZ ;  /* 0x00000040221a7890 */ /* 0x000fe2000fffe0ff */
[----:B------:R-:W-:Y:S02]  /*1810*/  UMOV UR40, 0x0 ;  /* 0x0000000000287882 */ /* 0x000fe40000000000 */
[----:B------:R1:W1:Y:S01]  /*1820*/  SYNCS.PHASECHK.TRANS64.TRYWAIT P0, [UR8+0x10], R2 ;  /* 0x00001002ff0075a7 */ /* 0x0002620008001108 */
[----:B------:R-:W-:Y:S01]  /*1830*/  UMOV UR41, 0x10000000 ;  /* 0x1000000000297882 */ /* 0x000fe20000000000 */
[----:B------:R-:W-:Y:S02]  /*1840*/  UIADD3 UR24, UPT, UPT, UR24, 0x10800, URZ ;  /* 0x0001080018187890 */ /* 0x000fe4000fffe0ff */
[----:B------:R1:W-:Y:S01]  /*1850*/  UTMALDG.3D [UR32], [UR42], desc[UR40] ;  /* 0x000028202a0075b4 */ /* 0x0003e20008011000 */
[----:B------:R-:W-:Y:S02]  /*1860*/  UIADD3 UR38, UP0, UPT, UR30, 0x180, URZ ;  /* 0x000001801e267890 */ /* 0x000fe4000ff1e0ff */
[----:B------:R-:W-:Y:S01]  /*1870*/  UIMAD UR5, UR6, 0xc000, UR4 ;  /* 0x0000c000060578a4 */ /* 0x000fe2000f8e0204 */
[----:B------:R-:W-:Y:S01]  /*1880*/  UMOV UR25, UR33 ;  /* 0x0000002100197c82 */ /* 0x000fe20008000000 */
[----:B------:R-:W-:Y:S01]  /*1890*/  UMOV UR27, UR35 ;  /* 0x00000023001b7c82 */ /* 0x000fe20008000000 */
[----:B------:R-:W-:Y:S01]  /*18a0*/  UMOV UR28, UR36 ;  /* 0x00000024001c7c82 */ /* 0x000fe20008000000 */
[----:B------:R-:W-:Y:S01]  /*18b0*/  UIADD3.X UR39, UPT, UPT, URZ, UR31, URZ, UP0, !UPT ;  /* 0x0000001fff277290 */ /* 0x000fe200087fe4ff */
[----:B------:R1:W-:Y:S01]  /*18c0*/  UTMALDG.3D [UR24], [UR42], desc[UR40] ;  /* 0x000028182a0075b4 */ /* 0x0003e20008011000 */
[----:B------:R-:W-:Y:S01]  /*18d0*/  UIADD3 UR16, UPT, UPT, UR5, 0x1c800, URZ ;  /* 0x0001c80005107890 */ /* 0x000fe2000fffe0ff */
[----:B------:R-:W-:Y:S01]  /*18e0*/  UMOV UR17, UR33 ;  /* 0x0000002100117c82 */ /* 0x000fe20008000000 */
[----:B------:R-:W-:Y:S01]  /*18f0*/  UMOV UR20, UR36 ;  /* 0x0000002400147c82 */ /* 0x000fe20008000000 */
[----:B------:R-:W-:Y:S01]  /*1900*/  UMOV UR18, UR34 ;  /* 0x0000002200127c82 */ /* 0x000fe20008000000 */
[----:B------:R-:W-:Y:S01]  /*1910*/  UIADD3 UR8, UPT, UPT, UR5, 0x22800, URZ ;  /* 0x0002280005087890 */ /* 0x000fe2000fffe0ff */
[----:B------:R-:W-:Y:S01]  /*1920*/  UMOV UR11, UR19 ;  /* 0x00000013000b7c82 */ /* 0x000fe20008000000 */
[----:B------:R-:W-:Y:S03]  /*1930*/  UMOV UR12, UR36 ;  /* 0x00000024000c7c82 */ /* 0x000fe60008000000 */
[----:B------:R1:W-:Y:S01]  /*1940*/  UTMALDG.3D [UR16], [UR38], desc[UR40] ;  /* 0x00002810260075b4 */ /* 0x0003e20008011000 */
[----:B------:R-:W-:Y:S01]  /*1950*/  UIADD3 UR29, UPT, UPT, UR29, 0x1, URZ ;  /* 0x000000011d1d7890 */ /* 0x000fe2000fffe0ff */
[----:B------:R-:W-:Y:S01]  /*1960*/  UMOV UR9, UR33 ;  /* 0x0000002100097c82 */ /* 0x000fe20008000000 */
[----:B------:R-:W-:Y:S02]  /*1970*/  UMOV UR10, UR26 ;  /* 0x0000001a000a7c82 */ /* 0x000fe40008000000 */
[----:B------:R-:W-:Y:S01]  /*1980*/  UISETP.NE.AND UP0, UPT, UR29, UR7, UPT ;  /* 0x000000071d00728c */ /* 0x000fe2000bf05270 */
[----:B------:R-:W-:Y:S01]  /*1990*/  UMOV UR23, UR7 ;  /* 0x0000000700177c82 */ /* 0x000fe20008000000 */
[----:B------:R1:W-:Y:S01]  /*19a0*/  UTMALDG.3D [UR8], [UR38], desc[UR40] ;  /* 0x00002808260075b4 */ /* 0x0003e20008011000 */
[----:B------:R-:W-:Y:S06]  /*19b0*/  UMOV UR6, UR13 ;  /* 0x0000000d00067c82 */ /* 0x000fec0008000000 */
[----:B------:R-:W-:Y:S05]  /*19c0*/  BRA.U UP0, `(.L_x_25) ;  /* 0xfffffffd00307547 */ /* 0x000fea000b83ffff */
.L_x_20:
[----:B------:R-:W-:Y:S01]  /*19d0*/  ULEA UR5, UR13, UR4, 0x3 ;  /* 0x000000040d057291 */ /* 0x000fe2000f8e18ff */
[----:B-1----:R-:W-:Y:S01]  /*19e0*/  SHF.L.U32 R2, R15, 0x1f, RZ ;  /* 0x0000001f0f027819 */ /* 0x002fe200000006ff */
[----:B------:R-:W-:Y:S01]  /*19f0*/  @!P1 SYNCS.ARRIVE.TRANS64.A1T0 RZ, [UR4+0x58], RZ ;  /* 0x000058ffffff99a7 */ /* 0x000fe20008100004 */
[----:B------:R-:W-:-:S06]  /*1a00*/  UISETP.GT.AND UP0, UPT, UR22, UR21, UPT ;  /* 0x000000151600728c */ /* 0x000fcc000bf04270 */
[----:B--2---:R1:W2:Y:S03]  /*1a10*/  SYNCS.PHASECHK.TRANS64.TRYWAIT P0, [UR5+0x10], R2 ;  /* 0x00001002ff0075a7 */ /* 0x0042a60008001105 */
[----:B------:R-:W-:Y:S05]  /*1a20*/  BRA.U !UP0, `(.L_x_26) ;  /* 0x0000000108d47547 */ /* 0x000fea000b800000 */
[----:B------:R-:W-:Y:S01]  /*1a30*/  UIADD3 UR29, UPT, UPT, UR14, UR23, URZ ;  /* 0x000000170e1d7290 */ /* 0x000fe2000fffe0ff */
[----:B------:R-:W-:-:S11]  /*1a40*/  UMOV UR6, UR13 ;  /* 0x0000000d00067c82 */ /* 0x000fd60008000000 */
.L_x_31:
[----:B--2---:R-:W-:Y:S01]  /*1a50*/  @!P5 MOV R3, 0x14000 ;  /* 0x000140000003d802 */ /* 0x004fe20000000f00 */
[----:B-1----:R-:W-:Y:S01]  /*1a60*/  ULEA UR33, UR6, UR4, 0x3 ;  /* 0x0000000406217291 */ /* 0x002fe2000f8e18ff */
[----:B--2---:R-:W-:Y:S11]  /*1a70*/  @P0 BRA `(.L_x_27) ;  /* 0x00000000000c0947 */ /* 0x004ff60003800000 */
[----:B------:R-:W-:Y:S04]  /*1a80*/  SHF.L.U32 R5, R15, 0x1f, RZ ;  /* 0x0000001f0f057819 */ /* 0x000fe800000006ff */
[----:B------:R-:W2:Y:S02]  /*1a90*/  SYNCS.PHASECHK.TRANS64.TRYWAIT P0, [UR33+0x10], R5 ;  /* 0x00001005ff0075a7 */ /* 0x000ea40008001121 */
[----:B--2---:R-:W-:Y:S05]  /*1aa0*/  @!P0 BRA `(.L_x_28) ;  /* 0x0000007c00bc8947 */ /* 0x004fea0003800000 */
.L_x_27:
[----:B------:R2:W-:Y:S01]  /*1ab0*/  @!P5 SYNCS.ARRIVE.TRANS64 RZ, [UR33], R3 ;  /* 0x00000003ffffd9a7 */ /* 0x0005e20008000021 */
[----:B------:R-:W-:Y:S04]  /*1ac0*/  BSSY.RECONVERGENT B0, `(.L_x_29) ;  /* 0x0000003000007945 */ /* 0x000fe80003800200 */
[----:B------:R-:W-:Y:S05]  /*1ad0*/  @P4 BRA `(.L_x_30) ;  /* 0x0000000000044947 */ /* 0x000fea0003800000 */
[----:B------:R-:W-:Y:S05]  /*1ae0*/  BPT.TRAP 0x1 ;  /* 0x000000040000795c */ /* 0x000fea0000300000 */
.L_x_30:
[----:B------:R-:W-:Y:S05]  /*1af0*/  BSYNC.RECONVERGENT B0 ;  /* 0x0000000000007941 */ /* 0x000fea0003800200 */
.L_x_29:
        /* <DEDUP_REMOVED lines=12> */
[----:B------:R-:W-:Y:S01]  /*1bc0*/  UMOV UR40, 0x0 ;  /* 0x0000000000287882 */ /* 0x000fe20000000000 */
[----:B------:R-:W-:Y:S01]  /*1bd0*/  UMOV UR41, 0x10000000 ;  /* 0x1000000000297882 */ /* 0x000fe20000000000 */
[----:B------:R-:W-:Y:S01]  /*1be0*/  UIADD3 UR26, UPT, UPT, UR34, 0x40, URZ ;  /* 0x00000040221a7890 */ /* 0x000fe2000fffe0ff */
[----:B------:R1:W1:Y:S01]  /*1bf0*/  SYNCS.PHASECHK.TRANS64.TRYWAIT P0, [UR8+0x10], R2 ;  /* 0x00001002ff0075a7 */ /* 0x0002620008001108 */
[----:B------:R-:W-:Y:S02]  /*1c00*/  UIADD3 UR24, UPT, UPT, UR24, 0x10800, URZ ;  /* 0x0001080018187890 */ /* 0x000fe4000fffe0ff */
[----:B------:R-:W-:Y:S01]  /*1c10*/  UIADD3 UR38, UP0, UPT, UR30, 0x180, URZ ;  /* 0x000001801e267890 */ /* 0x000fe2000ff1e0ff */
[----:B------:R1:W-:Y:S01]  /*1c20*/  UTMALDG.3D [UR32], [UR42], desc[UR40] ;  /* 0x000028202a0075b4 */ /* 0x0003e20008011000 */
        /* <DEDUP_REMOVED lines=14> */
[----:B------:R-:W-:Y:S01]  /*1d10*/  UMOV UR9, UR33 ;  /* 0x0000002100097c82 */ /* 0x000fe20008000000 */
[----:B------:R-:W-:Y:S01]  /*1d20*/  UMOV UR10, UR26 ;  /* 0x0000001a000a7c82 */ /* 0x000fe20008000000 */
[----:B------:R-:W-:Y:S01]  /*1d30*/  UIADD3 UR23, UPT, UPT, UR23, 0x1, URZ ;  /* 0x0000000117177890 */ /* 0x000fe2000fffe0ff */
[----:B------:R-:W-:Y:S03]  /*1d40*/  UMOV UR6, UR13 ;  /* 0x0000000d00067c82 */ /* 0x000fe60008000000 */
[----:B------:R-:W-:Y:S01]  /*1d50*/  UISETP.NE.AND UP0, UPT, UR23, UR29, UPT ;  /* 0x0000001d1700728c */ /* 0x000fe2000bf05270 */
[----:B------:R1:W-:Y:S08]  /*1d60*/  UTMALDG.3D [UR8], [UR38], desc[UR40] ;  /* 0x00002808260075b4 */ /* 0x0003f00008011000 */
[----:B------:R-:W-:Y:S05]  /*1d70*/  BRA.U UP0, `(.L_x_31) ;  /* 0xfffffffd00347547 */ /* 0x000fea000b83ffff */
.L_x_26:
[----:B-1----:R-:W-:Y:S01]  /*1d80*/  LEA R2, R14, UR4, 0x3 ;  /* 0x000000040e027c11 */ /* 0x002fe2000f8e18ff */
[----:B------:R-:W-:Y:S01]  /*1d90*/  NOP ;  /* 0x0000000000007918 */ /* 0x000fe20000000000 */
[----:B--2---:R-:W-:Y:S02]  /*1da0*/  SHF.L.U32 R3, R12, 0x1f, RZ ;  /* 0x0000001f0c037819 */ /* 0x004fe400000006ff */
[----:B------:R-:W-:Y:S02]  /*1db0*/  LEA R4, R14, UR4, 0x4 ;  /* 0x000000040e047c11 */ /* 0x000fe4000f8e20ff */
[----:B------:R-:W1:Y:S02]  /*1dc0*/  SYNCS.PHASECHK.TRANS64.TRYWAIT P0, [R2+URZ+0x60], R3 ;  /* 0x00006003020075a7 */ /* 0x000e6400080011ff */
[----:B-1----:R-:W-:Y:S05]  /*1dd0*/  @!P0 BRA `(.L_x_32) ;  /* 0x0000007c00088947 */ /* 0x002fea0003800000 */
.L_x_121:
[----:B------:R-:W2:Y:S01]  /*1de0*/  LDS.128 R4, [R4+0xd0] ;  /* 0x0000d00004047984 */ /* 0x000ea20000000c00 */
[----:B---3--:R-:W-:Y:S01]  /*1df0*/  ISETP.GE.AND P0, PT, R72, 0x1, PT ;  /* 0x000000014800780c */ /* 0x008fe20003f06270 */
[----:B-1----:R-:W-:Y:S01]  /*1e00*/  VIADD R2, R2, 0x70 ;  /* 0x0000007002027836 */ /* 0x002fe20000000000 */
[----:B------:R-:W-:Y:S01]  /*1e10*/  @!PT LDS RZ, [RZ] ;  /* 0x00000000fffff984 */ /* 0x000fe20000000800 */
[----:B------:R-:W-:Y:S01]  /*1e20*/  @!PT LDS RZ, [RZ] ;  /* 0x00000000fffff984 */ /* 0x000fe20000000800 */
[----:B------:R-:W-:Y:S01]  /*1e30*/  @!PT LDS RZ, [RZ] ;  /* 0x00000000fffff984 */ /* 0x000fe20000000800 */
[----:B------:R-:W-:Y:S01]  /*1e40*/  @!PT LDS RZ, [RZ] ;  /* 0x00000000fffff984 */ /* 0x000fe20000000800 */
[----:B------:R1:W-:Y:S06]  /*1e50*/  MEMBAR.ALL.CTA ;  /* 0x0000000000007992 */ /* 0x0003ec0000008000 */
[----:B-1----:R-:W1:Y:S01]  /*1e60*/  FENCE.VIEW.ASYNC.S ;  /* 0x00000000000073c6 */ /* 0x002e620000000000 */
[----:B------:R-:W-:-:S04]  /*1e70*/  PRMT R2, RZ, 0x654, R2 ;  /* 0x00000654ff027816 */ /* 0x000fc80000000002 */
[----:B-1----:R1:W-:Y:S01]  /*1e80*/  SYNCS.ARRIVE.TRANS64.RED.A1T0 RZ, [R2+URZ], RZ ;  /* 0x000000ff02ff79a7 */ /* 0x0023e200081004ff */
[----:B--2---:R-:W-:-:S13]  /*1e90*/  LOP3.LUT P2, RZ, R6, 0x1, RZ, 0xc0, !PT ;  /* 0x0000000106ff7812 */ /* 0x004fda000784c0ff */
[----:B------:R-:W-:Y:S01]  /*1ea0*/  @P2 SHF.R.U32.HI R3, RZ, 0x10, R5 ;  /* 0x00000010ff032819 */ /* 0x000fe20000011605 */
[----:B------:R-:W-:Y:S01]  /*1eb0*/  VOTEU.ANY UP0, P2 ;  /* 0x0000000000ff7886 */ /* 0x000fe20001000100 */
[----:B------:R-:W-:Y:S02]  /*1ec0*/  @P2 MOV R13, R4 ;  /* 0x00000004000d2202 */ /* 0x000fe40000000f00 */
[----:B------:R-:W-:Y:S02]  /*1ed0*/  @P2 R2UR.BROADCAST UR5, R3 ;  /* 0x00000000030522ca */ /* 0x000fe400008e0000 */
[----:B------:R-:W-:-:S11]  /*1ee0*/  @P2 LOP3.LUT R11, R5, 0xffff, RZ, 0xc0, !PT ;  /* 0x0000ffff050b2812 */ /* 0x000fd600078ec0ff */
[----:B------:R-:W-:Y:S01]  /*1ef0*/  @UP0 UMOV UR36, UR5 ;  /* 0x0000000500240c82 */ /* 0x000fe20008000000 */
[----:B-1----:R-:W-:Y:S05]  /*1f00*/  @!P0 BRA `(.L_x_33) ;  /* 0x0000000000b88947 */ /* 0x002fea0003800000 */
[----:B------:R-:W4:Y:S01]  /*1f10*/  LDC.64 R4, c[0x0][0xb18] ;  /* 0x0002c600ff047b82 */ /* 0x000f220000000a00 */
[----:B------:R-:W-:-:S07]  /*1f20*/  ISETP.NE.AND P3, PT, R72, 0x1, PT ;  /* 0x000000014800780c */ /* 0x000fce0003f65270 */
[----:B------:R-:W1:Y:S08]  /*1f30*/  LDC.64 R6, c[0x0][0xb10] ;  /* 0x0002c400ff067b82 */ /* 0x000e700000000a00 */
[----:B------:R-:W2:Y:S08]  /*1f40*/  LDC R16, c[0x0][0xb20] ;  /* 0x0002c800ff107b82 */ /* 0x000eb00000000800 */
[----:B------:R-:W3:Y:S01]  /*1f50*/  LDC R18, c[0x0][0xb0c] ;  /* 0x0002c300ff127b82 */ /* 0x000ee20000000800 */
[----:B----4-:R-:W-:Y:S01]  /*1f60*/  IMAD.HI.U32 R17, R0, R5, RZ ;  /* 0x0000000500117227 */ /* 0x010fe200078e00ff */
[----:B------:R-:W-:-:S03]  /*1f70*/  ISETP.NE.AND P0, PT, R4, 0x1, PT ;  /* 0x000000010400780c */ /* 0x000fc60003f05270 */
[----:B------:R-:W-:-:S03]  /*1f80*/  IMAD.HI.U32 R5, R11, R5, RZ ;  /* 0x000000050b057227 */ /* 0x000fc600078e00ff */
[----:B------:R-:W4:Y:S01]  /*1f90*/  LDC.64 R2, c[0x0][0xb28] ;  /* 0x0002ca00ff027b82 */ /* 0x000f220000000a00 */
[----:B-1----:R-:W-:-:S04]  /*1fa0*/  IMAD.HI.U32 R20, R9, R6, RZ ;  /* 0x0000000609147227 */ /* 0x002fc800078e00ff */
[----:B------:R-:W-:Y:S01]  /*1fb0*/  IMAD.HI.U32 R22, R13, R6, RZ ;  /* 0x000000060d167227 */ /* 0x000fe200078e00ff */
[----:B------:R-:W-:Y:S02]  /*1fc0*/  SHF.R.U32.HI R20, RZ, R7, R20 ;  /* 0x00000007ff147219 */ /* 0x000fe40000011614 */
[-C--:B--2---:R-:W-:Y:S02]  /*1fd0*/  SHF.R.U32.HI R17, RZ, R16.reuse, R17 ;  /* 0x00000010ff117219 */ /* 0x084fe40000011611 */
[----:B------:R-:W-:Y:S02]  /*1fe0*/  SHF.R.U32.HI R16, RZ, R16, R5 ;  /* 0x00000010ff107219 */ /* 0x000fe40000011605 */
[----:B------:R-:W-:Y:S02]  /*1ff0*/  SEL R17, R0, R17, !P0 ;  /* 0x0000001100117207 */ /* 0x000fe40004000000 */
[----:B------:R-:W-:Y:S02]  /*2000*/  SHF.R.U32.HI R22, RZ, R7, R22 ;  /* 0x00000007ff167219 */ /* 0x000fe40000011616 */
[----:B---3--:R-:W-:-:S02]  /*2010*/  ISETP.NE.AND P1, PT, R18, 0x1, PT ;  /* 0x000000011200780c */ /* 0x008fc40003f25270 */
[----:B------:R-:W-:Y:S02]  /*2020*/  SEL R5, R11, R16, !P0 ;  /* 0x000000100b057207 */ /* 0x000fe40004000000 */
[----:B------:R-:W-:Y:S02]  /*2030*/  SEL R19, R9, R20, !P1 ;  /* 0x0000001409137207 */ /* 0x000fe40004800000 */
[----:B------:R-:W-:Y:S01]  /*2040*/  SEL R7, R13, R22, !P1 ;  /* 0x000000160d077207 */ /* 0x000fe20004800000 */
[----:B----4-:R-:W-:-:S04]  /*2050*/  IMAD.HI.U32 R20, R17, R2, RZ ;  /* 0x0000000211147227 */ /* 0x010fc800078e00ff */
[----:B------:R-:W-:Y:S01]  /*2060*/  IMAD.HI.U32 R6, R19, R2, RZ ;  /* 0x0000000213067227 */ /* 0x000fe200078e00ff */
[----:B------:R-:W-:-:S04]  /*2070*/  @P3 SHF.R.U32.HI R17, RZ, R3, R20 ;  /* 0x00000003ff113219 */ /* 0x000fc80000011614 */
        /* <DEDUP_REMOVED lines=8> */
[----:B------:R-:W-:-:S04]  /*2100*/  @!P0 IMAD.HI.U32 R16, R7, R2, RZ ;  /* 0x0000000207108227 */ /* 0x000fc800078e00ff */
[----:B------:R-:W-:Y:S01]  /*2110*/  IMAD.MOV R2, RZ, RZ, -R6 ;  /* 0x000000ffff027224 */ /* 0x000fe200078e0a06 */
[----:B------:R-:W-:-:S03]  /*2120*/  @!P0 SHF.R.U32.HI R16, RZ, R3, R16 ;  /* 0x00000003ff108219 */ /* 0x000fc60000011610 */
[----:B------:R-:W-:Y:S01]  /*2130*/  IMAD R2, R72, R2, R5 ;  /* 0x0000000248027224 */ /* 0x000fe200078e0205 */
[----:B------:R-:W-:Y:S02]  /*2140*/  @!P0 SEL R3, R7, R16, !P3 ;  /* 0x0000001007038207 */ /* 0x000fe40005800000 */
[----:B------:R-:W-:-:S03]  /*2150*/  IADD3 R16, PT, PT, -R5, RZ, RZ ;  /* 0x000000ff05107210 */ /* 0x000fc60007ffe1ff */
[--C-:B------:R-:W-:Y:S02]  /*2160*/  @!P0 IMAD.IADD R6, R6, 0x1, -R3.reuse ;  /* 0x0000000106068824 */ /* 0x100fe400078e0a03 */
[----:B------:R-:W-:Y:S01]  /*2170*/  @!P0 IMAD R3, R2, R19, R3 ;  /* 0x0000001302038224 */ /* 0x000fe200078e0203 */
[----:B------:R-:W-:Y:S01]  /*2180*/  IADD3 R2, PT, PT, -R7, RZ, RZ ;  /* 0x000000ff07027210 */ /* 0x000fe20007ffe1ff */
[----:B------:R-:W-:Y:S02]  /*2190*/  @!P0 IMAD R5, R72, R6, R7 ;  /* 0x0000000648058224 */ /* 0x000fe400078e0207 */
[----:B------:R-:W-:Y:S02]  /*21a0*/  IMAD R11, R4, R16, R11 ;  /* 0x00000010040b7224 */ /* 0x000fe400078e020b */
[----:B------:R-:W-:Y:S02]  /*21b0*/  @!P0 IMAD.MOV.U32 R7, RZ, RZ, R3 ;  /* 0x000000ffff078224 */ /* 0x000fe400078e0003 */
[----:B------:R-:W-:-:S02]  /*21c0*/  IMAD R2, R18, R2, R13 ;  /* 0x0000000212027224 */ /* 0x000fc400078e020d */
[----:B------:R-:W-:Y:S02]  /*21d0*/  IMAD R11, R5, R4, R11 ;  /* 0x00000004050b7224 */ /* 0x000fe400078e020b */
[----:B------:R-:W-:Y:S02]  /*21e0*/  IMAD R13, R7, R18, R2 ;  /* 0x00000012070d7224 */ /* 0x000fe400078e0202 */
.L_x_33:
[----:B------:R-:W1:Y:S02]  /*21f0*/  LDCU UR5, c[0x0][0xb30] ;  /* 0x00016600ff0577ac */ /* 0x000e640008000800 */
[----:B-1----:R-:W-:-:S09]  /*2200*/  UISETP.NE.AND UP0, UPT, UR5, 0x1, UPT ;  /* 0x000000010500788c */ /* 0x002fd2000bf05270 */
[----:B------:R-:W-:Y:S05]  /*2210*/  BRA.U UP0, `(.L_x_34) ;  /* 0x0000000100407547 */ /* 0x000fea000b800000 */
[----:B------:R-:W1:Y:S08]  /*2220*/  LDC.64 R4, c[0x0][0xb10] ;  /* 0x0002c400ff047b82 */ /* 0x000e700000000a00 */
[----:B------:R-:W2:Y:S08]  /*2230*/  LDC.64 R2, c[0x0][0xb18] ;  /* 0x0002c600ff027b82 */ /* 0x000eb00000000a00 */
[----:B------:R-:W3:Y:S08]  /*2240*/  LDC R6, c[0x0][0xb20] ;  /* 0x0002c800ff067b82 */ /* 0x000ef00000000800 */
[----:B------:R-:W4:Y:S01]  /*2250*/  LDC R16, c[0x0][0xb0c] ;  /* 0x0002c300ff107b82 */ /* 0x000f220000000800 */
[----:B-1----:R-:W-:-:S05]  /*2260*/  IMAD.HI.U32 R4, R13, R4, RZ ;  /* 0x000000040d047227 */ /* 0x002fca00078e00ff */
[----:B------:R-:W-:Y:S01]  /*2270*/  SHF.R.U32.HI R4, RZ, R5, R4 ;  /* 0x00000005ff047219 */ /* 0x000fe20000011604 */
[----:B--2---:R-:W-:Y:S01]  /*2280*/  IMAD.HI.U32 R3, R11, R3, RZ ;  /* 0x000000030b037227 */ /* 0x004fe200078e00ff */
[----:B------:R-:W-:-:S04]  /*2290*/  ISETP.NE.AND P0, PT, R2, 0x1, PT ;  /* 0x000000010200780c */ /* 0x000fc80003f05270 */
[----:B---3--:R-:W-:-:S04]  /*22a0*/  SHF.R.U32.HI R6, RZ, R6, R3 ;  /* 0x00000006ff067219 */ /* 0x008fc80000011603 */
[----:B------:R-:W-:Y:S02]  /*22b0*/  SEL R3, R11, R6, !P0 ;  /* 0x000000060b037207 */ /* 0x000fe40004000000 */
[----:B----4-:R-:W-:-:S04]  /*22c0*/  ISETP.NE.AND P1, PT, R16, 0x1, PT ;  /* 0x000000011000780c */ /* 0x010fc80003f25270 */
[----:B------:R-:W-:-:S05]  /*22d0*/  SEL R4, R13, R4, !P1 ;  /* 0x000000040d047207 */ /* 0x000fca0004800000 */
[----:B------:R-:W-:Y:S02]  /*22e0*/  IMAD.IADD R5, R3, 0x1, -R4 ;  /* 0x0000000103057824 */ /* 0x000fe400078e0a04 */
[----:B------:R-:W-:Y:S02]  /*22f0*/  IMAD.IADD R3, R4, 0x1, -R3 ;  /* 0x0000000104037824 */ /* 0x000fe400078e0a03 */
[----:B------:R-:W-:Y:S02]  /*2300*/  IMAD R13, R5, R16, R13 ;  /* 0x00000010050d7224 */ /* 0x000fe400078e020d */
[----:B------:R-:W-:-:S07]  /*2310*/  IMAD R11, R3, R2, R11 ;  /* 0x00000002030b7224 */ /* 0x000fce00078e020b */
.L_x_34:
[----:B------:R-:W-:Y:S01]  /*2320*/  VIADD R14, R14, 0x1 ;  /* 0x000000010e0e7836 */ /* 0x000fe20000000000 */
[----:B------:R-:W-:Y:S01]  /*2330*/  PLOP3.LUT P1, PT, PT, PT, PT, 0x80, 0x8 ;  /* 0x000000000008781c */ /* 0x000fe20003f2f070 */
[----:B------:R-:W-:Y:S02]  /*2340*/  IMAD.IADD R21, R13, 0x1, R156 ;  /* 0x000000010d157824 */ /* 0x000fe400078e029c */
[----:B------:R-:W-:Y:S01]  /*2350*/  IMAD.IADD R20, R11, 0x1, R154 ;  /* 0x000000010b147824 */ /* 0x000fe200078e029a */
[----:B------:R-:W-:-:S04]  /*2360*/  ISETP.NE.AND P0, PT, R14, 0x2, PT ;  /* 0x000000020e00780c */ /* 0x000fc80003f05270 */
[----:B------:R-:W-:Y:S02]  /*2370*/  SEL R3, RZ, 0x1, P0 ;  /* 0x00000001ff037807 */ /* 0x000fe40000000000 */
[----:B------:R-:W-:Y:S02]  /*2380*/  SEL R14, R14, RZ, P0 ;  /* 0x000000ff0e0e7207 */ /* 0x000fe40000000000 */
[----:B------:R-:W-:Y:S01]  /*2390*/  LOP3.LUT R12, R12, R3, RZ, 0x3c, !PT ;  /* 0x000000030c0c7212 */ /* 0x000fe200078e3cff */
[----:B------:R-:W-:Y:S06]  /*23a0*/  @P2 BRA `(.L_x_35) ;  /* 0xfffffff000402947 */ /* 0x000fec000383ffff */
[----:B------:R-:W-:Y:S01]  /*23b0*/  UIADD3 UR5, UPT, UPT, UR4, 0x10, URZ ;  /* 0x0000001004057890 */ /* 0x000fe2000fffe0ff */
[----:B------:R-:W-:-:S03]  /*23c0*/  SHF.L.U32 R3, R15, 0x1f, RZ ;  /* 0x0000001f0f037819 */ /* 0x000fc600000006ff */
[----:B------:R-:W-:-:S09]  /*23d0*/  ULEA UR4, UR13, UR5, 0x3 ;  /* 0x000000050d047291 */ /* 0x000fd2000f8e18ff */
[----:B------:R-:W1:Y:S02]  /*23e0*/  SYNCS.PHASECHK.TRANS64.TRYWAIT P0, [UR4], R3 ;  /* 0x00000003ff0075a7 */ /* 0x000e640008001104 */
[----:B-1----:R-:W-:Y:S05]  /*23f0*/  @!P0 BRA `(.L_x_36) ;  /* 0x0000007400948947 */ /* 0x002fea0003800000 */
.L_x_123:
[----:B------:R-:W-:-:S04]  /*2400*/  UIADD3 UR6, UPT, UPT, UR13, 0x1, URZ ;  /* 0x000000010d067890 */ /* 0x000fc8000fffe0ff */
[----:B------:R-:W-:-:S04]  /*2410*/  UISETP.NE.AND UP0, UPT, UR6, 0x2, UPT ;  /* 0x000000020600788c */ /* 0x000fc8000bf05270 */
[----:B------:R-:W-:Y:S02]  /*2420*/  USEL UR4, URZ, 0x1, UP0 ;  /* 0x00000001ff047887 */ /* 0x000fe40008000000 */
[----:B------:R-:W-:-:S04]  /*2430*/  USEL UR6, UR6, URZ, UP0 ;  /* 0x000000ff06067287 */ /* 0x000fc80008000000 */
[----:B------:R-:W-:Y:S01]  /*2440*/  ULEA UR6, UR6, UR5, 0x3 ;  /* 0x0000000506067291 */ /* 0x000fe2000f8e18ff */
[----:B-1----:R-:W-:-:S04]  /*2450*/  LOP3.LUT R3, R15, UR4, RZ, 0x3c, !PT ;  /* 0x000000040f037c12 */ /* 0x002fc8000f8e3cff */
[----:B------:R-:W-:Y:S01]  /*2460*/  SHF.L.U32 R3, R3, 0x1f, RZ ;  /* 0x0000001f03037819 */ /* 0x000fe200000006ff */
[----:B----4-:R-:W-:-:S07]  /*2470*/  IMAD.U32 R0, RZ, RZ, UR6 ;  /* 0x00000006ff007e24 */ /* 0x010fce000f8e00ff */
.L_x_37:
[----:B-1----:R1:W2:Y:S02]  /*2480*/  SYNCS.PHASECHK.TRANS64.TRYWAIT P0, [R0+URZ], R3 ;  /* 0x00000003000075a7 */ /* 0x0022a400080011ff */
[----:B--2---:R-:W-:Y:S05]  /*2490*/  @!P0 NANOSLEEP.SYNCS 0x989680 ;  /* 0x009896800000895d */ /* 0x004fea0003900000 */
[----:B------:R-:W2:Y:S02]  /*24a0*/  @!P0 SYNCS.PHASECHK.TRANS64 P0, [R0+URZ], R3 ;  /* 0x00000003000085a7 */ /* 0x000ea400080010ff */
[----:B--2---:R-:W-:Y:S05]  /*24b0*/  @P0 EXIT ;  /* 0x000000000000094d */ /* 0x004fea0003800000 */
[----:B------:R-:W-:Y:S05]  /*24c0*/  BRA `(.L_x_37) ;  /* 0xfffffffc00ec7947 */ /* 0x000fea000383ffff */
.L_x_17:
[----:B------:R-:W-:-:S04]  /*24d0*/  UISETP.NE.AND UP1, UPT, UR37, URZ, UPT ;  /* 0x000000ff2500728c */ /* 0x000fc8000bf25270 */
[----:B------:R-:W-:-:S09]  /*24e0*/  UISETP.NE.OR UP1, UPT, UR8, 0x1, UP1 ;  /* 0x000000010800788c */ /* 0x000fd20008f25670 */
[----:B------:R-:W-:Y:S05]  /*24f0*/  BRA.U UP1, `(.L_x_38) ;  /* 0x0000000501487547 */ /* 0x000fea000b800000 */
[----:B------:R-:W-:Y:S01]  /*2500*/  ISETP.NE.AND P2, PT, R2, RZ, PT ;  /* 0x000000ff0200720c */ /* 0x000fe20003f45270 */
[----:B------:R-:W-:Y:S01]  /*2510*/  IMAD.MOV.U32 R12, RZ, RZ, 0x1 ;  /* 0x00000001ff0c7424 */ /* 0x000fe200078e00ff */
[----:B------:R-:W-:Y:S02]  /*2520*/  CS2R R10, SRZ ;  /* 0x00000000000a7805 */ /* 0x000fe4000001ff00 */
[----:B------:R-:W-:Y:S01]  /*2530*/  CS2R R8, SRZ ;  /* 0x0000000000087805 */ /* 0x000fe2000001ff00 */
[----:B------:R-:W-:Y:S01]  /*2540*/  UMOV UR4, 0x400 ;  /* 0x0000040000047882 */ /* 0x000fe20000000000 */
[----:B------:R-:W-:Y:S01]  /*2550*/  UMOV UR6, URZ ;  /* 0x000000ff00067c82 */ /* 0x000fe20008000000 */
[----:B------:R-:W-:-:S12]  /*2560*/  ULEA UR37, UR37, UR4, 0x18 ;  /* 0x0000000425257291 */ /* 0x000fd8000f8ec0ff */
.L_x_42:
[----:B------:R-:W-:Y:S02]  /*2570*/  LEA R0, R8, UR37, 0x3 ;  /* 0x0000002508007c11 */ /* 0x000fe4000f8e18ff */
[----:B------:R-:W-:-:S03]  /*2580*/  SHF.L.U32 R5, R9, 0x1f, RZ ;  /* 0x0000001f09057819 */ /* 0x000fc600000006ff */
[----:B------:R-:W-:Y:S01]  /*2590*/  VIADD R4, R0, 0xb0 ;  /* 0x000000b000047836 */ /* 0x000fe20000000000 */
[----:B------:R-:W1:Y:S02]  /*25a0*/  SYNCS.PHASECHK.TRANS64.TRYWAIT P0, [R0+URZ+0xa0], R5 ;  /* 0x0000a005000075a7 */ /* 0x000e6400080011ff */
[----:B-1----:R-:W-:Y:S05]  /*25b0*/  @!P0 BRA `(.L_x_39) ;  /* 0x00000074003c8947 */ /* 0x002fea0003800000 */
.L_x_124:
[----:B------:R-:W-:Y:S01]  /*25c0*/  ULEA UR5, UR6, UR37, 0x3 ;  /* 0x0000002506057291 */ /* 0x000fe2000f8e18ff */
[----:B------:R-:W-:Y:S02]  /*25d0*/  PRMT R4, RZ, 0x654, R4 ;  /* 0x00000654ff047816 */ /* 0x000fe40000000004 */
[----:B-1----:R-:W-:Y:S01]  /*25e0*/  SHF.L.U32 R5, R12, 0x1f, RZ ;  /* 0x0000001f0c057819 */ /* 0x002fe200000006ff */
[----:B------:R-:W-:Y:S01]  /*25f0*/  UIADD3 UR4, UPT, UPT, UR5, 0x60, URZ ;  /* 0x0000006005047890 */ /* 0x000fe2000fffe0ff */
[----:B------:R1:W-:Y:S05]  /*2600*/  SYNCS.ARRIVE.TRANS64.RED.A1T0 RZ, [R4+URZ], RZ ;  /* 0x000000ff04ff79a7 */ /* 0x0003ea00081004ff */
[----:B------:R-:W-:Y:S01]  /*2610*/  IMAD.U32 R7, RZ, RZ, UR4 ;  /* 0x00000004ff077e24 */ /* 0x000fe2000f8e00ff */
[----:B------:R-:W2:Y:S04]  /*2620*/  SYNCS.PHASECHK.TRANS64.TRYWAIT P0, [UR5+0x70], R5 ;  /* 0x00007005ff0075a7 */ /* 0x000ea80008001105 */
[----:B------:R-:W-:Y:S01]  /*2630*/  PRMT R6, R2, 0x654, R7 ;  /* 0x0000065402067816 */ /* 0x000fe20000000007 */
[----:B-1----:R-:W-:Y:S01]  /*2640*/  @!P2 IMAD.MOV.U32 R4, RZ, RZ, 0x10 ;  /* 0x00000010ff04a424 */ /* 0x002fe200078e00ff */
[----:B--2---:R-:W-:Y:S06]  /*2650*/  @!P0 BRA `(.L_x_40) ;  /* 0x0000007400288947 */ /* 0x004fec0003800000 */
.L_x_126:
[----:B------:R-:W-:Y:S01]  /*2660*/  ULEA UR4, UR6, UR37, 0x4 ;  /* 0x0000002506047291 */ /* 0x000fe2000f8e20ff */
[----:B------:R-:W-:Y:S01]  /*2670*/  SEL R3, R6, R3, !P2 ;  /* 0x0000000306037207 */ /* 0x000fe20005000000 */
[----:B------:R-:W-:Y:S01]  /*2680*/  UIADD3 UR5, UPT, UPT, UR5, 0x60, URZ ;  /* 0x0000006005057890 */ /* 0x000fe2000fffe0ff */
[----:B-1----:R-:W-:Y:S01]  /*2690*/  LEA R0, R11, UR37, 0x3 ;  /* 0x000000250b007c11 */ /* 0x002fe2000f8e18ff */
[----:B------:R-:W-:Y:S01]  /*26a0*/  UIADD3 UR4, UPT, UPT, UR4, 0xd0, URZ ;  /* 0x000000d004047890 */ /* 0x000fe2000fffe0ff */
[----:B------:R-:W-:Y:S01]  /*26b0*/  SHF.L.U32 R5, R10, 0x1f, RZ ;  /* 0x0000001f0a057819 */ /* 0x000fe200000006ff */
[----:B------:R1:W-:Y:S01]  /*26c0*/  @!P2 SYNCS.ARRIVE.TRANS64.RED RZ, [R3+URZ], R4 ;  /* 0x0000000403ffa9a7 */ /* 0x0003e200080004ff */
[----:B------:R-:W-:Y:S01]  /*26d0*/  UIADD3 UR6, UPT, UPT, UR6, 0x1, URZ ;  /* 0x0000000106067890 */ /* 0x000fe2000fffe0ff */
[----:B------:R-:W-:-:S03]  /*26e0*/  VIADD R8, R8, 0x1 ;  /* 0x0000000108087836 */ /* 0x000fc60000000000 */
[----:B------:R-:W-:Y:S02]  /*26f0*/  UISETP.NE.AND UP0, UPT, UR6, 0x2, UPT ;  /* 0x000000020600788c */ /* 0x000fe4000bf05270 */
[----:B------:R-:W-:Y:S06]  /*2700*/  UGETNEXTWORKID.BROADCAST [UR4], [UR5] ;  /* 0x00000000040073ca */ /* 0x000fec0008000100 */
[----:B------:R-:W-:Y:S01]  /*2710*/  USEL UR4, URZ, 0x1, UP0 ;  /* 0x00000001ff047887 */ /* 0x000fe20008000000 */
[----:B------:R-:W-:Y:S01]  /*2720*/  ISETP.NE.AND P0, PT, R8, 0x2, PT ;  /* 0x000000020800780c */ /* 0x000fe20003f05270 */
[----:B------:R-:W-:Y:S01]  /*2730*/  USEL UR6, UR6, URZ, UP0 ;  /* 0x000000ff06067287 */ /* 0x000fe20008000000 */
[----:B------:R-:W2:Y:S03]  /*2740*/  SYNCS.PHASECHK.TRANS64.TRYWAIT P1, [R0+URZ+0x60], R5 ;  /* 0x00006005000075a7 */ /* 0x000ea600080211ff */
[----:B------:R-:W-:Y:S01]  /*2750*/  LOP3.LUT R12, R12, UR4, RZ, 0x3c, !PT ;  /* 0x000000040c0c7c12 */ /* 0x000fe2000f8e3cff */
[----:B-12---:R-:W-:Y:S07]  /*2760*/  @!P1 BRA `(.L_x_41) ;  /* 0x0000007000fc9947 */ /* 0x006fee0003800000 */
.L_x_127:
[C---:B------:R-:W-:Y:S01]  /*2770*/  LEA R4, R11.reuse, UR37, 0x4 ;  /* 0x000000250b047c11 */ /* 0x040fe2000f8e20ff */
[----:B-1----:R-:W-:Y:S01]  /*2780*/  VIADD R0, R0, 0x70 ;  /* 0x0000007000007836 */ /* 0x002fe20000000000 */
[----:B------:R-:W-:Y:S01]  /*2790*/  SEL R8, R8, RZ, P0 ;  /* 0x000000ff08087207 */ /* 0x000fe20000000000 */
[----:B------:R-:W-:-:S03]  /*27a0*/  VIADD R11, R11, 0x1 ;  /* 0x000000010b0b7836 */ /* 0x000fc60000000000 */
[----:B------:R-:W1:Y:S01]  /*27b0*/  LDS.128 R4, [R4+0xd0] ;  /* 0x0000d00004047984 */ /* 0x000e620000000c00 */
[----:B------:R-:W-:Y:S02]  /*27c0*/  PRMT R0, RZ, 0x654, R0 ;  /* 0x00000654ff007816 */ /* 0x000fe40000000000 */
[C---:B------:R-:W-:Y:S01]  /*27d0*/  ISETP.NE.AND P1, PT, R11.reuse, 0x2, PT ;  /* 0x000000020b00780c */ /* 0x040fe20003f25270 */
[----:B------:R-:W-:Y:S01]  /*27e0*/  @!PT LDS RZ, [RZ] ;  /* 0x00000000fffff984 */ /* 0x000fe20000000800 */
[----:B------:R-:W-:Y:S01]  /*27f0*/  @!PT LDS RZ, [RZ] ;  /* 0x00000000fffff984 */ /* 0x000fe20000000800 */
[----:B------:R-:W-:Y:S01]  /*2800*/  @!PT LDS RZ, [RZ] ;  /* 0x00000000fffff984 */ /* 0x000fe20000000800 */
[----:B------:R-:W-:Y:S01]  /*2810*/  @!PT LDS RZ, [RZ] ;  /* 0x00000000fffff984 */ /* 0x000fe20000000800 */
[----:B------:R2:W-:Y:S06]  /*2820*/  MEMBAR.ALL.CTA ;  /* 0x0000000000007992 */ /* 0x0005ec0000008000 */
[----:B--2---:R-:W2:Y:S01]  /*2830*/  FENCE.VIEW.ASYNC.S ;  /* 0x00000000000073c6 */ /* 0x004ea20000000000 */
[----:B------:R-:W-:Y:S01]  /*2840*/  SEL R11, R11, RZ, P1 ;  /* 0x000000ff0b0b7207 */ /* 0x000fe20000800000 */
[----:B--2---:R2:W-:Y:S01]  /*2850*/  SYNCS.ARRIVE.TRANS64.RED.A1T0 RZ, [R0+URZ], RZ ;  /* 0x000000ff00ff79a7 */ /* 0x0045e200081004ff */
[----:B-1----:R-:W-:-:S02]  /*2860*/  LOP3.LUT P3, RZ, R6, 0x1, RZ, 0xc0, !PT ;  /* 0x0000000106ff7812 */ /* 0x002fc4000786c0ff */
[----:B------:R-:W-:-:S04]  /*2870*/  SEL R5, RZ, 0x1, P1 ;  /* 0x00000001ff057807 */ /* 0x000fc80000800000 */
[----:B------:R-:W-:Y:S02]  /*2880*/  LOP3.LUT R10, R10, R5, RZ, 0x3c, !PT ;  /* 0x000000050a0a7212 */ /* 0x000fe400078e3cff */
[----:B--2---:R-:W-:-:S04]  /*2890*/  SEL R0, RZ, 0x1, P0 ;  /* 0x00000001ff007807 */ /* 0x004fc80000000000 */
[----:B------:R-:W-:Y:S01]  /*28a0*/  LOP3.LUT R9, R9, R0, RZ, 0x3c, !PT ;  /* 0x0000000009097212 */ /* 0x000fe200078e3cff */
[----:B------:R-:W-:Y:S06]  /*28b0*/  @P3 BRA `(.L_x_42) ;  /* 0xfffffffc002c3947 */ /* 0x000fec000383ffff */
[----:B------:R-:W-:Y:S01]  /*28c0*/  ULEA UR5, UR6, UR37, 0x3 ;  /* 0x0000002506057291 */ /* 0x000fe2000f8e18ff */
[----:B------:R-:W-:-:S08]  /*28d0*/  SHF.L.U32 R3, R12, 0x1f, RZ ;  /* 0x0000001f0c037819 */ /* 0x000fd000000006ff */
[----:B------:R-:W1:Y:S02]  /*28e0*/  SYNCS.PHASECHK.TRANS64 P0, [UR5+0x70], R3 ;  /* 0x00007003ff0075a7 */ /* 0x000e640008001005 */
[----:B-1----:R-:W-:Y:S05]  /*28f0*/  @P0 BRA `(.L_x_43) ;  /* 0x0000000000080947 */ /* 0x002fea0003800000 */
[----:B------:R-:W1:Y:S02]  /*2900*/  SYNCS.PHASECHK.TRANS64.TRYWAIT P0, [UR5+0x70], R3 ;  /* 0x00007003ff0075a7 */ /* 0x000e640008001105 */
[----:B-1----:R-:W-:Y:S05]  /*2910*/  @!P0 BRA `(.L_x_44) ;  /* 0x0000007000a48947 */ /* 0x002fea0003800000 */
.L_x_43:
[----:B------:R-:W-:-:S04]  /*2920*/  UIADD3 UR4, UPT, UPT, UR6, 0x1, URZ ;  /* 0x0000000106047890 */ /* 0x000fc8000fffe0ff */
[----:B------:R-:W-:-:S04]  /*2930*/  UISETP.NE.AND UP0, UPT, UR4, 0x2, UPT ;  /* 0x000000020400788c */ /* 0x000fc8000bf05270 */
[----:B------:R-:W-:Y:S02]  /*2940*/  USEL UR7, URZ, 0x1, UP0 ;  /* 0x00000001ff077887 */ /* 0x000fe40008000000 */
[----:B------:R-:W-:-:S04]  /*2950*/  USEL UR4, UR4, URZ, UP0 ;  /* 0x000000ff04047287 */ /* 0x000fc80008000000 */
[----:B------:R-:W-:Y:S01]  /*2960*/  ULEA UR4, UR4, UR37, 0x3 ;  /* 0x0000002504047291 */ /* 0x000fe2000f8e18ff */
[----:B-1----:R-:W-:-:S04]  /*2970*/  LOP3.LUT R3, R12, UR7, RZ, 0x3c, !PT ;  /* 0x000000070c037c12 */ /* 0x002fc8000f8e3cff */
[----:B------:R-:W-:-:S04]  /*2980*/  SHF.L.U32 R0, R3, 0x1f, RZ ;  /* 0x0000001f03007819 */ /* 0x000fc800000006ff */
[----:B------:R-:W1:Y:S02]  /*2990*/  SYNCS.PHASECHK.TRANS64 P0, [UR4+0x70], R0 ;  /* 0x00007000ff0075a7 */ /* 0x000e640008001004 */
[----:B-1----:R-:W-:Y:S05]  /*29a0*/  @P0 EXIT ;  /* 0x000000000000094d */ /* 0x002fea0003800000 */
[----:B------:R-:W-:Y:S02]  /*29b0*/  SHF.L.U32 R3, R3, 0x1f, RZ ;  /* 0x0000001f03037819 */ /* 0x000fe400000006ff */
[----:B------:R-:W-:-:S07]  /*29c0*/  MOV R0, UR4 ;  /* 0x0000000400007c02 */ /* 0x000fce0008000f00 */
.L_x_45:
[----:B-1----:R1:W2:Y:S02]  /*29d0*/  SYNCS.PHASECHK.TRANS64.TRYWAIT P0, [R0+URZ+0x70], R3 ;  /* 0x00007003000075a7 */ /* 0x0022a400080011ff */
[----:B--2---:R-:W-:Y:S05]  /*29e0*/  @!P0 NANOSLEEP.SYNCS 0x989680 ;  /* 0x009896800000895d */ /* 0x004fea0003900000 */
[----:B------:R-:W2:Y:S02]  /*29f0*/  @!P0 SYNCS.PHASECHK.TRANS64 P0, [R0+URZ+0x70], R3 ;  /* 0x00007003000085a7 */ /* 0x000ea400080010ff */
[----:B--2---:R-:W-:Y:S05]  /*2a00*/  @P0 EXIT ;  /* 0x000000000000094d */ /* 0x004fea0003800000 */
[----:B------:R-:W-:Y:S05]  /*2a10*/  BRA `(.L_x_45) ;  /* 0xfffffffc00ec7947 */ /* 0x000fea000383ffff */
.L_x_38:
[----:B------:R-:W-:-:S09]  /*2a20*/  UISETP.NE.AND UP1, UPT, UR8, URZ, UPT ;  /* 0x000000ff0800728c */ /* 0x000fd2000bf25270 */
[----:B------:R-:W-:Y:S05]  /*2a30*/  BRA.U UP1, `(.L_x_46) ;  /* 0x0000000d01dc7547 */ /* 0x000fea000b800000 */
[----:B------:R-:W-:Y:S01]  /*2a40*/  UMOV UR4, 0x40 ;  /* 0x0000004000047882 */ /* 0x000fe20000000000 */
[----:B------:R-:W-:Y:S01]  /*2a50*/  NOP ;  /* 0x0000000000007918 */ /* 0x000fe20000000000 */
[----:B------:R-:W-:Y:S01]  /*2a60*/  ULEA UR4, UR37, UR4, 0x18 ;  /* 0x0000000425047291 */ /* 0x000fe2000f8ec0ff */
[----:B------:R-:W-:Y:S02]  /*2a70*/  UMOV UR5, 0x400 ;  /* 0x0000040000057882 */ /* 0x000fe40000000000 */
[----:B------:R-:W-:-:S06]  /*2a80*/  ULEA UR37, UR37, UR5, 0x18 ;  /* 0x0000000525257291 */ /* 0x000fcc000f8ec0ff */
[----:B------:R-:W1:Y:S02]  /*2a90*/  LDS.U8 R0, [UR4+0x1c] ;  /* 0x00001c04ff007984 */ /* 0x000e640008000000 */
[----:B-1----:R-:W-:-:S13]  /*2aa0*/  ISETP.NE.AND P0, PT, R0, RZ, PT ;  /* 0x000000ff0000720c */ /* 0x002fda0003f05270 */
[----:B------:R-:W-:Y:S05]  /*2ab0*/  @P0 BRA `(.L_x_47) ;  /* 0x0000000000580947 */ /* 0x000fea0003800000 */
[----:B------:R-:W-:-:S13]  /*2ac0*/  ELECT P0, URZ, PT ;  /* 0x0000000000ff782f */ /* 0x000fda0003800000 */
[----:B------:R-:W-:Y:S05]  /*2ad0*/  @!P0 BRA `(.L_x_48) ;  /* 0x0000000000608947 */ /* 0x000fea0003800000 */
[----:B------:R-:W-:Y:S01]  /*2ae0*/  UMOV UR5, 0x10 ;  /* 0x0000001000057882 */ /* 0x000fe20000000000 */
[----:B------:R-:W-:Y:S01]  /*2af0*/  HFMA2 R0, -RZ, RZ, 0, 5.9604644775390625e-08 ;  /* 0x00000001ff007431 */ /* 0x000fe200000001ff */
[----:B------:R-:W-:-:S03]  /*2b00*/  MOV R2, 0xffff ;  /* 0x0000ffff00027802 */ /* 0x000fc60000000f00 */
[----:B------:R-:W-:Y:S04]  /*2b10*/  DEPBAR.LE SB1, 0x36 ;  /* 0x00009d800000791a */ /* 0x000fe80000000000 */
[----:B------:R-:W1:Y:S02]  /*2b20*/  UTCATOMSWS.FIND_AND_SET.ALIGN UP0, UR5, UR5 ;  /* 0x00000005000575e3 */ /* 0x000e640008000800 */
[----:B-1----:R-:W-:Y:S01]  /*2b30*/  MOV R3, UR5 ;  /* 0x0000000500037c02 */ /* 0x002fe20008000f00 */
[----:B------:R-:W-:Y:S06]  /*2b40*/  BRA.U UP0, `(.L_x_49) ;  /* 0x0000000100187547 */ /* 0x000fec000b800000 */
.L_x_50:
[----:B------:R-:W-:Y:S05]  /*2b50*/  NANOSLEEP 0x64 ;  /* 0x000000640000795d */ /* 0x000fea0003800000 */
[----:B------:R-:W-:-:S05]  /*2b60*/  UMOV UR5, 0x10 ;  /* 0x0000001000057882 */ /* 0x000fca0000000000 */
[----:B------:R-:W-:Y:S04]  /*2b70*/  DEPBAR.LE SB1, 0x36 ;  /* 0x00009d800000791a */ /* 0x000fe80000000000 */
[----:B------:R-:W1:Y:S02]  /*2b80*/  UTCATOMSWS.FIND_AND_SET.ALIGN UP0, UR5, UR5 ;  /* 0x00000005000575e3 */ /* 0x000e640008000800 */
[----:B-1----:R-:W-:Y:S01]  /*2b90*/  MOV R3, UR5 ;  /* 0x0000000500037c02 */ /* 0x002fe20008000f00 */
[----:B------:R-:W-:Y:S05]  /*2ba0*/  BRA.U !UP0, `(.L_x_50) ;  /* 0xfffffffd08e87547 */ /* 0x000fea000b83ffff */
.L_x_49:
[-C--:B------:R-:W-:Y:S02]  /*2bb0*/  SHF.L.U32 R2, R2, R3.reuse, RZ ;  /* 0x0000000302027219 */ /* 0x080fe400000006ff */
[----:B------:R-:W-:Y:S01]  /*2bc0*/  SHF.L.U32 R0, R0, R3, RZ ;  /* 0x0000000300007219 */ /* 0x000fe200000006ff */
[----:B------:R-:W-:Y:S02]  /*2bd0*/  IMAD.SHL.U32 R3, R3, 0x20, RZ ;  /* 0x0000002003037824 */ /* 0x000fe400078e00ff */
[----:B------:R1:W-:Y:S04]  /*2be0*/  ATOMS.OR RZ, [UR4+0x14], R2 ;  /* 0x00001402ffff798c */ /* 0x0003e8000b000004 */
[----:B------:R1:W-:Y:S04]  /*2bf0*/  ATOMS.OR RZ, [UR4+0x18], R0 ;  /* 0x00001800ffff798c */ /* 0x0003e8000b000004 */
[----:B------:R1:W-:Y:S01]  /*2c00*/  STS [UR37+0xf0], R3 ;  /* 0x0000f003ff007988 */ /* 0x0003e20008000825 */
[----:B------:R-:W-:Y:S05]  /*2c10*/  BRA `(.L_x_48) ;  /* 0x0000000000107947 */ /* 0x000fea0003800000 */
.L_x_47:
[----:B------:R-:W-:Y:S02]  /*2c20*/  MOV R0, 0xffffffff ;  /* 0xffffffff00007802 */ /* 0x000fe40000000f00 */
[----:B------:R-:W-:-:S03]  /*2c30*/  MOV R2, 0x2c60 ;  /* 0x00002c6000027802 */ /* 0x000fc60000000f00 */
[----:B------:R1:W-:Y:S04]  /*2c40*/  STS [UR37+0xf0], R0 ;  /* 0x0000f000ff007988 */ /* 0x0003e80008000825 */
[----:B-1-3-5:R-:W-:Y:S05]  /*2c50*/  CALL.REL.NOINC `($__internal_1_$__cuda_sm10x_tcgen05_guardrail_trap_phase_invalid_during_alloc) ;  /* 0x0000007400787944 */ /* 0x02afea0003c00000 */
.L_x_48:
[----:B------:R-:W-:Y:S05]  /*2c60*/  WARPSYNC.ALL ;  /* 0x0000000000007948 */ /* 0x000fea0003800000 */
[----:B------:R-:W2:Y:S01]  /*2c70*/  S2UR UR9, SR_CgaCtaId ;  /* 0x00000000000979c3 */ /* 0x000ea20000008800 */
[----:B------:R-:W-:Y:S01]  /*2c80*/  UMOV UR4, 0x400 ;  /* 0x0000040000047882 */ /* 0x000fe20000000000 */
[----:B------:R-:W-:-:S06]  /*2c90*/  NOP ;  /* 0x0000000000007918 */ /* 0x000fcc0000000000 */
[----:B------:R-:W-:Y:S06]  /*2ca0*/  BAR.ARV 0x6, 0xa0 ;  /* 0x0182800000007b1d */ /* 0x000fec0000002000 */
[----:B------:R-:W4:Y:S01]  /*2cb0*/  LDCU UR5, c[0x0][0x38c] ;  /* 0x00007180ff0577ac */ /* 0x000f220008000800 */
[----:B------:R-:W-:Y:S01]  /*2cc0*/  IMAD.MOV.U32 R11, RZ, RZ, 0x1 ;  /* 0x00000001ff0b7424 */ /* 0x000fe200078e00ff */
[----:B------:R-:W-:Y:S01]  /*2cd0*/  CS2R R8, SRZ ;  /* 0x0000000000087805 */ /* 0x000fe2000001ff00 */
[----:B------:R-:W-:Y:S01]  /*2ce0*/  IMAD.MOV.U32 R10, RZ, RZ, RZ ;  /* 0x000000ffff0a7224 */ /* 0x000fe200078e00ff */
[----:B------:R-:W-:Y:S01]  /*2cf0*/  UMOV UR12, URZ ;  /* 0x000000ff000c7c82 */ /* 0x000fe20008000000 */
[----:B------:R-:W-:Y:S01]  /*2d00*/  UMOV UR11, URZ ;  /* 0x000000ff000b7c82 */ /* 0x000fe20008000000 */
[----:B------:R-:W-:Y:S01]  /*2d10*/  UMOV UR30, 0x0 ;  /* 0x00000000001e7882 */ /* 0x000fe20000000000 */
[----:B------:R-:W-:Y:S01]  /*2d20*/  UMOV UR31, 0x8300010 ;  /* 0x08300010001f7882 */ /* 0x000fe20000000000 */
[----:B------:R-:W-:Y:S01]  /*2d30*/  UMOV UR28, 0x0 ;  /* 0x00000000001c7882 */ /* 0x000fe20000000000 */
[----:B------:R-:W-:Y:S01]  /*2d40*/  UMOV UR29, 0x8300010 ;  /* 0x08300010001d7882 */ /* 0x000fe20000000000 */
[----:B--2---:R-:W-:Y:S01]  /*2d50*/  ULEA UR9, UR9, UR4, 0x18 ;  /* 0x0000000409097291 */ /* 0x004fe2000f8ec0ff */
[----:B------:R-:W2:Y:S03]  /*2d60*/  LDCU UR4, c[0x0][0x38c] ;  /* 0x00007180ff0477ac */ /* 0x000ea60008000800 */
[----:B------:R-:W-:Y:S01]  /*2d70*/  UIADD3 UR10, UPT, UPT, UR9, 0xc800, URZ ;  /* 0x0000c800090a7890 */ /* 0x000fe2000fffe0ff */
[----:B------:R-:W-:-:S04]  /*2d80*/  UMOV UR26, 0x0 ;  /* 0x00000000001a7882 */ /* 0x000fc80000000000 */
[----:B-1----:R-:W1:Y:S01]  /*2d90*/  LDS R0, [UR9+0xf0] ;  /* 0x0000f009ff007984 */ /* 0x002e620008000800 */
[----:B------:R-:W-:Y:S01]  /*2da0*/  USHF.R.U32.HI UR10, URZ, 0x4, UR10 ;  /* 0x00000004ff0a7899 */ /* 0x000fe2000801160a */
[----:B------:R-:W-:Y:S01]  /*2db0*/  UMOV UR27, 0x8300010 ;  /* 0x08300010001b7882 */ /* 0x000fe20000000000 */
[----:B------:R-:W-:Y:S02]  /*2dc0*/  UMOV UR24, 0x0 ;  /* 0x0000000000187882 */ /* 0x000fe40000000000 */
[----:B------:R-:W-:Y:S01]  /*2dd0*/  ULOP3.LUT UR10, UR10, 0x3fff, URZ, 0xc0, !UPT ;  /* 0x00003fff0a0a7892 */ /* 0x000fe2000f8ec0ff */
[----:B------:R-:W-:Y:S01]  /*2de0*/  UMOV UR25, 0x8300010 ;  /* 0x0830001000197882 */ /* 0x000fe20000000000 */
[----:B------:R-:W-:Y:S01]  /*2df0*/  UMOV UR22, 0x0 ;  /* 0x0000000000167882 */ /* 0x000fe20000000000 */
[----:B------:R-:W-:Y:S01]  /*2e00*/  UMOV UR23, 0x8300010 ;  /* 0x0830001000177882 */ /* 0x000fe20000000000 */
[----:B------:R-:W-:Y:S01]  /*2e10*/  UMOV UR20, 0x0 ;  /* 0x0000000000147882 */ /* 0x000fe20000000000 */
[----:B--2---:R-:W-:Y:S01]  /*2e20*/  UIADD3 UR4, UPT, UPT, UR4, 0x7f, URZ ;  /* 0x0000007f04047890 */ /* 0x004fe2000fffe0ff */
[----:B------:R-:W-:Y:S01]  /*2e30*/  UMOV UR21, 0x8300010 ;  /* 0x0830001000157882 */ /* 0x000fe20000000000 */
[----:B------:R-:W-:-:S02]  /*2e40*/  ULOP3.LUT UR10, UR10, 0x10000, URZ, 0xfc, !UPT ;  /* 0x000100000a0a7892 */ /* 0x000fc4000f8efcff */
[----:B------:R-:W-:Y:S02]  /*2e50*/  USHF.R.S32.HI UR8, URZ, 0x1f, UR4 ;  /* 0x0000001fff087899 */ /* 0x000fe40008011404 */
[----:B----4-:R-:W-:Y:S02]  /*2e60*/  UISETP.GE.AND UP3, UPT, UR5, 0x1, UPT ;  /* 0x000000010500788c */ /* 0x010fe4000bf66270 */
[----:B------:R-:W-:Y:S02]  /*2e70*/  ULEA.HI UR8, UR8, UR4, URZ, 0x7 ;  /* 0x0000000408087291 */ /* 0x000fe4000f8f38ff */
[----:B------:R-:W-:Y:S02]  /*2e80*/  UIADD3 UR4, UPT, UPT, UR9, 0x1c800, URZ ;  /* 0x0001c80009047890 */ /* 0x000fe4000fffe0ff */
[----:B------:R-:W-:Y:S02]  /*2e90*/  USHF.R.S32.HI UR8, URZ, 0x7, UR8 ;  /* 0x00000007ff087899 */ /* 0x000fe40008011408 */
[----:B------:R-:W-:-:S02]  /*2ea0*/  USHF.R.U32.HI UR4, URZ, 0x4, UR4 ;  /* 0x00000004ff047899 */ /* 0x000fc40008011604 */
[----:B------:R-:W-:Y:S02]  /*2eb0*/  UISETP.LT.AND UP0, UPT, UR8, 0x1, UPT ;  /* 0x000000010800788c */ /* 0x000fe4000bf01270 */
[----:B------:R-:W-:Y:S02]  /*2ec0*/  ULOP3.LUT UR4, UR4, 0x3fff, URZ, 0xc0, !UPT ;  /* 0x00003fff04047892 */ /* 0x000fe4000f8ec0ff */
[----:B------:R-:W-:Y:S02]  /*2ed0*/  USEL UR16, UR8, 0x1, !UP0 ;  /* 0x0000000108107887 */ /* 0x000fe4000c000000 */
[----:B------:R-:W-:Y:S02]  /*2ee0*/  ULOP3.LUT UR4, UR4, 0x10000, URZ, 0xfc, !UPT ;  /* 0x0001000004047892 */ /* 0x000fe4000f8efcff */
[----:B------:R-:W-:Y:S01]  /*2ef0*/  UIADD3 UR16, UPT, UPT, -UR16, URZ, URZ ;  /* 0x000000ff10107290 */ /* 0x000fe2000fffe1ff */
[----:B------:R-:W-:Y:S01]  /*2f00*/  UMOV UR34, 0x0 ;  /* 0x0000000000227882 */ /* 0x000fe20000000000 */
[----:B------:R-:W-:Y:S01]  /*2f10*/  UMOV UR35, 0x8300010 ;  /* 0x0830001000237882 */ /* 0x000fe20000000000 */
[----:B-1----:R-:W-:Y:S01]  /*2f20*/  R2UR UR13, R0 ;  /* 0x00000000000d72ca */ /* 0x002fe200000e0000 */
[----:B------:R-:W-:Y:S01]  /*2f30*/  UMOV UR32, 0x0 ;  /* 0x0000000000207882 */ /* 0x000fe20000000000 */
[----:B------:R-:W-:-:S13]  /*2f40*/  UMOV UR33, 0x8300010 ;  /* 0x0830001000217882 */ /* 0x000fda0000000000 */
.L_x_57:
[----:B------:R-:W-:Y:S02]  /*2f50*/  LEA R0, R10, UR9, 0x3 ;  /* 0x000000090a007c11 */ /* 0x000fe4000f8e18ff */
[----:B------:R-:W-:Y:S02]  /*2f60*/  SHF.L.U32 R5, R9, 0x1f, RZ ;  /* 0x0000001f09057819 */ /* 0x000fe400000006ff */
[----:B------:R-:W-:Y:S01]  /*2f70*/  PLOP3.LUT P0, PT, PT, PT, UP3, 0x80, 0x8 ;  /* 0x000000000008781c */ /* 0x000fe20003f0f038 */
[----:B------:R-:W-:Y:S01]  /*2f80*/  VIADD R3, R0, 0x70 ;  /* 0x0000007000037836 */ /* 0x000fe20000000000 */
[----:B-1----:R-:W1:Y:S02]  /*2f90*/  SYNCS.PHASECHK.TRANS64.TRYWAIT P1, [R0+URZ+0x60], R5 ;  /* 0x00006005000075a7 */ /* 0x002e6400080211ff */
[----:B-1--4-:R-:W-:Y:S09]  /*2fa0*/  @!P1 BRA `(.L_x_51) ;  /* 0x0000006c00189947 */ /* 0x012ff20003800000 */
.L_x_129:
[----:B------:R-:W-:Y:S01]  /*2fb0*/  LEA R4, R10, UR9, 0x4 ;  /* 0x000000090a047c11 */ /* 0x000fe2000f8e20ff */
[----:B------:R-:W-:Y:S01]  /*2fc0*/  @UP3 ULEA UR5, UR11, UR9, 0x3 ;  /* 0x000000090b053291 */ /* 0x000fe2000f8e18ff */
[----:B------:R-:W-:Y:S01]  /*2fd0*/  PLOP3.LUT P2, PT, PT, PT, PT, 0x80, 0x8 ;  /* 0x000000000008781c */ /* 0x000fe20003f4f070 */
[----:B------:R-:W-:Y:S01]  /*2fe0*/  ULEA UR14, UR12, UR9, 0x3 ;  /* 0x000000090c0e7291 */ /* 0x000fe2000f8e18ff */
[----:B------:R-:W-:Y:S01]  /*2ff0*/  PRMT R3, RZ, 0x654, R3 ;  /* 0x00000654ff037816 */ /* 0x000fe20000000003 */
[----:B------:R-:W-:Y:S01]  /*3000*/  UIMAD UR15, UR12, 0xc0, UR13 ;  /* 0x000000c00c0f78a4 */ /* 0x000fe2000f8e020d */
[----:B-1----:R-:W1:Y:S01]  /*3010*/  LDS.128 R4, [R4+0xd0] ;  /* 0x0000d00004047984 */ /* 0x002e620000000c00 */
[----:B------:R-:W-:Y:S02]  /*3020*/  @P0 SHF.L.U32 R2, R8, 0x1f, RZ ;  /* 0x0000001f08020819 */ /* 0x000fe400000006ff */
[----:B------:R-:W-:Y:S01]  /*3030*/  SHF.L.U32 R0, R11, 0x1f, RZ ;  /* 0x0000001f0b007819 */ /* 0x000fe200000006ff */
[----:B------:R-:W-:Y:S01]  /*3040*/  @!PT LDS RZ, [RZ] ;  /* 0x00000000fffff984 */ /* 0x000fe20000000800 */
[----:B------:R-:W-:Y:S01]  /*3050*/  @!PT LDS RZ, [RZ] ;  /* 0x00000000fffff984 */ /* 0x000fe20000000800 */
[----:B------:R-:W-:Y:S01]  /*3060*/  @!PT LDS RZ, [RZ] ;  /* 0x00000000fffff984 */ /* 0x000fe20000000800 */
[----:B------:R-:W-:Y:S01]  /*3070*/  @!PT LDS RZ, [RZ] ;  /* 0x00000000fffff984 */ /* 0x000fe20000000800 */
[----:B------:R2:W-:Y:S06]  /*3080*/  MEMBAR.ALL.CTA ;  /* 0x0000000000007992 */ /* 0x0005ec0000008000 */
[----:B--2---:R-:W2:Y:S02]  /*3090*/  FENCE.VIEW.ASYNC.S ;  /* 0x00000000000073c6 */ /* 0x004ea40000000000 */
[----:B--2---:R2:W-:Y:S01]  /*30a0*/  SYNCS.ARRIVE.TRANS64.RED.A1T0 RZ, [R3+URZ], RZ ;  /* 0x000000ff03ff79a7 */ /* 0x0045e200081004ff */
[----:B------:R2:W4:Y:S01]  /*30b0*/  @P0 SYNCS.PHASECHK.TRANS64.TRYWAIT P2, [UR5], R2 ;  /* 0x00000002ff0005a7 */ /* 0x0005220008041105 */
[----:B-1----:R-:W-:Y:S01]  /*30c0*/  LOP3.LUT P1, RZ, R6, 0x1, RZ, 0xc0, !PT ;  /* 0x0000000106ff7812 */ /* 0x002fe2000782c0ff */
[----:B------:R-:W1:Y:S02]  /*30d0*/  SYNCS.PHASECHK.TRANS64.TRYWAIT P0, [UR14+0x90], R0 ;  /* 0x00009000ff0075a7 */ /* 0x000e64000800110e */
[----:B-12-4-:R-:W-:Y:S10]  /*30e0*/  @!P0 BRA `(.L_x_52) ;  /* 0x0000006800dc8947 */ /* 0x016ff40003800000 */
.L_x_131:
[----:B------:R-:W-:Y:S01]  /*30f0*/  IADD3 R10, PT, PT, R10, 0x1, RZ ;  /* 0x000000010a0a7810 */ /* 0x000fe20007ffe0ff */
[----:B------:R-:W-:Y:S06]  /*3100*/  BRA.U !UP3, `(.L_x_53) ;  /* 0x000000050b107547 */ /* 0x000fec000b800000 */
[----:B------:R-:W-:Y:S01]  /*3110*/  UPLOP3.LUT UP4, UPT, UPT, UPT, UPT, 0x40, 0x4 ;  /* 0x000000000004789c */ /* 0x000fe20003f8e870 */
[----:B------:R-:W-:Y:S01]  /*3120*/  UMOV UR18, UR16 ;  /* 0x0000001000127c82 */ /* 0x000fe20008000000 */
[----:B------:R-:W-:Y:S01]  /*3130*/  UMOV UR17, UR8 ;  /* 0x0000000800117c82 */ /* 0x000fe20008000000 */
[----:B------:R-:W-:-:S08]  /*3140*/  UMOV UR5, UR11 ;  /* 0x0000000b00057c82 */ /* 0x000fd00008000000 */
.L_x_56:
[----:B------:R-:W-:Y:S02]  /*3150*/  UIADD3 UR18, UPT, UPT, UR18, 0x1, URZ ;  /* 0x0000000112127890 */ /* 0x000fe4000fffe0ff */
[----:B--2---:R-:W-:Y:S02]  /*3160*/  ULEA UR19, UR5, UR9, 0x3 ;  /* 0x0000000905137291 */ /* 0x004fe4000f8e18ff */
[----:B------:R-:W-:Y:S01]  /*3170*/  UISETP.NE.AND UP0, UPT, UR18, URZ, UPT ;  /* 0x000000ff1200728c */ /* 0x000fe2000bf05270 */
[----:B----4-:R-:W-:Y:S10]  /*3180*/  @P2 BRA `(.L_x_54) ;  /* 0x00000000000c2947 */ /* 0x010ff40003800000 */
[----:B-1----:R-:W-:Y:S04]  /*3190*/  SHF.L.U32 R3, R8, 0x1f, RZ ;  /* 0x0000001f08037819 */ /* 0x002fe800000006ff */
[----:B------:R-:W1:Y:S02]  /*31a0*/  SYNCS.PHASECHK.TRANS64.TRYWAIT P0, [UR19], R3 ;  /* 0x00000003ff0075a7 */ /* 0x000e640008001113 */
[----:B-1----:R-:W-:Y:S05]  /*31b0*/  @!P0 BRA `(.L_x_55) ;  /* 0x0000006800c08947 */ /* 0x002fea0003800000 */
.L_x_54:
[----:B------:R-:W-:Y:S01]  /*31c0*/  UISETP.NE.AND UP1, UPT, UR17, 0x1, UPT ;  /* 0x000000011100788c */ /* 0x000fe2000bf25270 */
[----:B------:R-:W-:Y:S01]  /*31d0*/  PLOP3.LUT P2, PT, PT, PT, PT, 0x80, 0x8 ;  /* 0x000000000008781c */ /* 0x000fe20003f4f070 */
[----:B------:R-:W-:Y:S02]  /*31e0*/  UIADD3 UR11, UPT, UPT, UR5, 0x1, URZ ;  /* 0x00000001050b7890 */ /* 0x000fe4000fffe0ff */
[----:B------:R-:W-:Y:S02]  /*31f0*/  UIMAD UR6, UR5, 0xc00, UR4 ;  /* 0x00000c00050678a4 */ /* 0x000fe4000f8e0204 */
[----:B------:R-:W-:Y:S01]  /*3200*/  UISETP.NE.AND UP2, UPT, UR11, 0x2, UPT ;  /* 0x000000020b00788c */ /* 0x000fe2000bf45270 */
[----:B------:R-:W-:Y:S01]  /*3210*/  PLOP3.LUT P0, PT, PT, PT, UP1, 0x80, 0x8 ;  /* 0x000000000008781c */ /* 0x000fe20003f0f018 */
[----:B------:R-:W-:Y:S02]  /*3220*/  ULEA UR64, UR5, UR10, 0xb ;  /* 0x0000000a05407291 */ /* 0x000fe4000f8e58ff */
[----:B------:R-:W-:Y:S02]  /*3230*/  USEL UR37, URZ, 0x1, UP2 ;  /* 0x00000001ff257887 */ /* 0x000fe40009000000 */
[----:B------:R-:W-:Y:S02]  /*3240*/  USEL UR11, UR11, URZ, UP2 ;  /* 0x000000ff0b0b7287 */ /* 0x000fe40009000000 */
[----:B------:R-:W-:Y:S02]  /*3250*/  UIADD3 UR62, UPT, UPT, UR6, 0x2, URZ ;  /* 0x00000002063e7890 */ /* 0x000fe4000fffe0ff */
[----:B------:R-:W-:Y:S01]  /*3260*/  @UP1 ULEA UR36, UR11, UR9, 0x3 ;  /* 0x000000090b241291 */ /* 0x000fe2000f8e18ff */
[----:B------:R-:W-:Y:S01]  /*3270*/  LOP3.LUT R8, R8, UR37, RZ, 0x3c, !PT ;  /* 0x0000002508087c12 */ /* 0x000fe2000f8e3cff */
[----:B------:R-:W-:Y:S02]  /*3280*/  UIADD3 UR60, UPT, UPT, UR64, 0x2, URZ ;  /* 0x00000002403c7890 */ /* 0x000fe4000fffe0ff */
[----:B------:R-:W-:Y:S01]  /*3290*/  UIADD3 UR58, UPT, UPT, UR6, 0x4, URZ ;  /* 0x00000004063a7890 */ /* 0x000fe2000fffe0ff */
[----:B-1----:R-:W-:Y:S01]  /*32a0*/  @P0 SHF.L.U32 R0, R8, 0x1f, RZ ;  /* 0x0000001f08000819 */ /* 0x002fe200000006ff */
[----:B------:R-:W-:Y:S02]  /*32b0*/  UIADD3 UR56, UPT, UPT, UR64, 0x4, URZ ;  /* 0x0000000440387890 */ /* 0x000fe4000fffe0ff */
[----:B------:R-:W-:Y:S01]  /*32c0*/  UIADD3 UR54, UPT, UPT, UR6, 0x6, URZ ;  /* 0x0000000606367890 */ /* 0x000fe2000fffe0ff */
[----:B------:R2:W4:Y:S01]  /*32d0*/  @P0 SYNCS.PHASECHK.TRANS64.TRYWAIT P2, [UR36], R0 ;  /* 0x00000000ff0005a7 */ /* 0x0005220008041124 */
[----:B------:R-:W-:Y:S02]  /*32e0*/  UIADD3 UR52, UPT, UPT, UR64, 0x6, URZ ;  /* 0x0000000640347890 */ /* 0x000fe4000fffe0ff */
        /* <DEDUP_REMOVED lines=9> */
[----:B------:R-:W-:Y:S01]  /*3380*/  UIADD3 UR17, UPT, UPT, UR17, -0x1, URZ ;  /* 0xffffffff11117890 */ /* 0x000fe2000fffe0ff */
[----:B------:R-:W-:Y:S01]  /*3390*/  UMOV UR7, 0x40004040 ;  /* 0x4000404000077882 */ /* 0x000fe20000000000 */
[----:B------:R-:W-:Y:S01]  /*33a0*/  UMOV UR65, 0x40004040 ;  /* 0x4000404000417882 */ /* 0x000fe20000000000 */
[----:B------:R-:W-:Y:S01]  /*33b0*/  UMOV UR63, 0x40004040 ;  /* 0x40004040003f7882 */ /* 0x000fe20000000000 */
[----:B------:R2:W-:Y:S01]  /*33c0*/  UTCHMMA gdesc[UR64], gdesc[UR6], tmem[UR15], tmem[UR30], idesc[UR31], UP4 ;  /* 0x00ff1e06400075ea */ /* 0x0005e2000a00000f */
[----:B------:R-:W-:Y:S01]  /*33d0*/  UPLOP3.LUT UP4, UPT, UPT, UPT, UPT, 0x80, 0x8 ;  /* 0x000000000008789c */ /* 0x000fe20003f8f070 */
[----:B------:R-:W-:Y:S01]  /*33e0*/  UMOV UR61, 0x40004040 ;  /* 0x40004040003d7882 */ /* 0x000fe20000000000 */
[----:B------:R-:W-:Y:S01]  /*33f0*/  UMOV UR59, 0x40004040 ;  /* 0x40004040003b7882 */ /* 0x000fe20000000000 */
[----:B------:R2:W-:Y:S01]  /*3400*/  UTCHMMA gdesc[UR60], gdesc[UR62], tmem[UR15], tmem[UR28], idesc[UR29], UPT ;  /* 0x00ff1c3e3c0075ea */ /* 0x0005e2000b80000f */
        /* <DEDUP_REMOVED lines=14> */
[----:B------:R-:W-:Y:S01]  /*34f0*/  UMOV UR37, 0x40004040 ;  /* 0x4000404000257882 */ /* 0x000fe20000000000 */
[----:B------:R2:W-:Y:S01]  /*3500*/  UTCHMMA gdesc[UR40], gdesc[UR42], tmem[UR15], tmem[UR34], idesc[UR35], UPT ;  /* 0x00ff222a280075ea */ /* 0x0005e2000b80000f */
[----:B------:R2:W-:Y:S01]  /*3510*/  UTCHMMA gdesc[UR36], gdesc[UR38], tmem[UR15], tmem[UR32], idesc[UR33], UPT ;  /* 0x00ff2026240075ea */ /* 0x0005e2000b80000f */
[----:B------:R2:W-:Y:S01]  /*3520*/  UTCBAR [UR19], URZ ;  /* 0x000000ff130073e9 */ /* 0x0005e200080000ff */
[----:B------:R-:W-:Y:S01]  /*3530*/  UMOV UR5, UR11 ;  /* 0x0000000b00057c82 */ /* 0x000fe20008000000 */
[----:B------:R-:W-:Y:S05]  /*3540*/  BRA.U UP0, `(.L_x_56) ;  /* 0xfffffffd00007547 */ /* 0x000fea000b83ffff */
.L_x_53:
[----:B------:R-:W-:Y:S01]  /*3550*/  UIADD3 UR12, UPT, UPT, UR12, 0x1, URZ ;  /* 0x000000010c0c7890 */ /* 0x000fe2000fffe0ff */
[C---:B------:R-:W-:Y:S01]  /*3560*/  ISETP.NE.AND P0, PT, R10.reuse, 0x2, PT ;  /* 0x000000020a00780c */ /* 0x040fe20003f05270 */
[----:B------:R-:W-:Y:S02]  /*3570*/  UIADD3 UR14, UPT, UPT, UR14, 0x80, URZ ;  /* 0x000000800e0e7890 */ /* 0x000fe4000fffe0ff */
[----:B------:R-:W-:Y:S01]  /*3580*/  UISETP.NE.AND UP0, UPT, UR12, 0x2, UPT ;  /* 0x000000020c00788c */ /* 0x000fe2000bf05270 */
[----:B-12---:R-:W-:Y:S02]  /*3590*/  SEL R0, RZ, 0x1, P0 ;  /* 0x00000001ff007807 */ /* 0x006fe40000000000 */
[----:B------:R-:W-:Y:S01]  /*35a0*/  SEL R10, R10, RZ, P0 ;  /* 0x000000ff0a0a7207 */ /* 0x000fe20000000000 */
[----:B------:R-:W-:Y:S01]  /*35b0*/  USEL UR5, URZ, 0x1, UP0 ;  /* 0x00000001ff057887 */ /* 0x000fe20008000000 */
[----:B------:R-:W-:Y:S01]  /*35c0*/  LOP3.LUT R9, R9, R0, RZ, 0x3c, !PT ;  /* 0x0000000009097212 */ /* 0x000fe200078e3cff */
[----:B------:R-:W-:Y:S01]  /*35d0*/  USEL UR12, UR12, URZ, UP0 ;  /* 0x000000ff0c0c7287 */ /* 0x000fe20008000000 */
[----:B------:R1:W-:Y:S03]  /*35e0*/  UTCBAR [UR14], URZ ;  /* 0x000000ff0e0073e9 */ /* 0x0003e600080000ff */
[----:B------:R-:W-:Y:S01]  /*35f0*/  LOP3.LUT R11, R11, UR5, RZ, 0x3c, !PT ;  /* 0x000000050b0b7c12 */ /* 0x000fe2000f8e3cff */
[----:B------:R-:W-:Y:S07]  /*3600*/  @P1 BRA `(.L_x_57) ;  /* 0xfffffff800501947 */ /* 0x000fee000383ffff */
[----:B------:R-:W2:Y:S01]  /*3610*/  S2UR UR4, SR_CgaCtaId ;  /* 0x00000000000479c3 */ /* 0x000ea20000008800 */
[----:B------:R-:W-:Y:S01]  /*3620*/  ELECT P0, URZ, PT ;  /* 0x0000000000ff782f */ /* 0x000fe20003800000 */
[----:B------:R-:W-:Y:S01]  /*3630*/  IMAD.MOV.U32 R0, RZ, RZ, 0x1 ;  /* 0x00000001ff007424 */ /* 0x000fe200078e00ff */
[----:B------:R-:W-:Y:S01]  /*3640*/  UIADD3 UR9, UPT, UPT, UR9, 0x90, URZ ;  /* 0x0000009009097890 */ /* 0x000fe2000fffe0ff */
[----:B------:R-:W-:Y:S01]  /*3650*/  SHF.L.U32 R3, R11, 0x1f, RZ ;  /* 0x0000001f0b037819 */ /* 0x000fe200000006ff */
[----:B------:R-:W-:-:S03]  /*3660*/  UMOV UR5, 0x40 ;  /* 0x0000004000057882 */ /* 0x000fc60000000000 */
[----:B------:R-:W-:Y:S01]  /*3670*/  UVIRTCOUNT.DEALLOC.SMPOOL 0x80 ;  /* 0x000000800000784c */ /* 0x000fe20000000000 */
[----:B--2---:R-:W-:Y:S02]  /*3680*/  ULEA UR4, UR4, UR5, 0x18 ;  /* 0x0000000504047291 */ /* 0x004fe4000f8ec0ff */
[----:B------:R-:W-:-:S07]  /*3690*/  ULEA UR5, UR12, UR9, 0x3 ;  /* 0x000000090c057291 */ /* 0x000fce000f8e18ff */
[----:B------:R2:W-:Y:S02]  /*36a0*/  @P0 STS.U8 [UR4+0x1c], R0 ;  /* 0x00001c00ff000988 */ /* 0x0005e40008000004 */
[----:B------:R-:W3:Y:S02]  /*36b0*/  SYNCS.PHASECHK.TRANS64.TRYWAIT P0, [UR5], R3 ;  /* 0x00000003ff0075a7 */ /* 0x000ee40008001105 */
[----:B--23--:R-:W-:Y:S05]  /*36c0*/  @!P0 BRA `(.L_x_58) ;  /* 0x0000006400948947 */ /* 0x00cfea0003800000 */
.L_x_134:
[----:B------:R-:W-:-:S04]  /*36d0*/  UIADD3 UR6, UPT, UPT, UR12, 0x1, URZ ;  /* 0x000000010c067890 */ /* 0x000fc8000fffe0ff */
[----:B------:R-:W-:-:S04]  /*36e0*/  UISETP.NE.AND UP0, UPT, UR6, 0x2, UPT ;  /* 0x000000020600788c */ /* 0x000fc8000bf05270 */
[----:B------:R-:W-:Y:S02]  /*36f0*/  USEL UR5, URZ, 0x1, UP0 ;  /* 0x00000001ff057887 */ /* 0x000fe40008000000 */
[----:B------:R-:W-:-:S04]  /*3700*/  USEL UR6, UR6, URZ, UP0 ;  /* 0x000000ff06067287 */ /* 0x000fc80008000000 */
[----:B------:R-:W-:Y:S01]  /*3710*/  ULEA UR6, UR6, UR9, 0x3 ;  /* 0x0000000906067291 */ /* 0x000fe2000f8e18ff */
[----:B--2---:R-:W-:-:S04]  /*3720*/  LOP3.LUT R3, R11, UR5, RZ, 0x3c, !PT ;  /* 0x000000050b037c12 */ /* 0x004fc8000f8e3cff */
[----:B------:R-:W-:-:S04]  /*3730*/  SHF.L.U32 R3, R3, 0x1f, RZ ;  /* 0x0000001f03037819 */ /* 0x000fc800000006ff */
[----:B------:R-:W2:Y:S02]  /*3740*/  SYNCS.PHASECHK.TRANS64.TRYWAIT P0, [UR6], R3 ;  /* 0x00000003ff0075a7 */ /* 0x000ea40008001106 */
[----:B--2---:R-:W-:Y:S05]  /*3750*/  @!P0 BRA `(.L_x_59) ;  /* 0x0000006400888947 */ /* 0x004fea0003800000 */
.L_x_136:
[----:B------:R-:W-:Y:S01]  /*3760*/  NOP ;  /* 0x0000000000007918 */ /* 0x000fe20000000000 */
[----:B--2---:R-:W2:Y:S01]  /*3770*/  LDS R0, [UR4+0x14] ;  /* 0x00001404ff007984 */ /* 0x004ea20008000800 */
[----:B------:R-:W-:Y:S01]  /*3780*/  ULOP3.LUT UR6, UR13, 0xffff, URZ, 0xc0, !UPT ;  /* 0x0000ffff0d067892 */ /* 0x000fe2000f8ec0ff */
[----:B------:R-:W-:Y:S01]  /*3790*/  UMOV UR8, 0xffff ;  /* 0x0000ffff00087882 */ /* 0x000fe20000000000 */
[----:B------:R-:W-:Y:S02]  /*37a0*/  UMOV UR5, 0x1 ;  /* 0x0000000100057882 */ /* 0x000fe40000000000 */
[----:B------:R-:W-:-:S04]  /*37b0*/  USHF.R.U32.HI UR6, URZ, 0x5, UR6 ;  /* 0x00000005ff067899 */ /* 0x000fc80008011606 */
[----:B------:R-:W-:Y:S02]  /*37c0*/  USHF.L.U32 UR8, UR8, UR6, URZ ;  /* 0x0000000608087299 */ /* 0x000fe400080006ff */
[----:B------:R-:W-:-:S04]  /*37d0*/  USHF.L.U32 UR5, UR5, UR6, URZ ;  /* 0x0000000605057299 */ /* 0x000fc800080006ff */
[----:B--2---:R-:W-:-:S04]  /*37e0*/  LOP3.LUT R0, R0, UR8, RZ, 0xc0, !PT ;  /* 0x0000000800007c12 */ /* 0x004fc8000f8ec0ff */
[----:B------:R-:W-:-:S13]  /*37f0*/  ISETP.NE.AND P0, PT, R0, UR8, PT ;  /* 0x0000000800007c0c */ /* 0x000fda000bf05270 */
[----:B------:R-:W-:Y:S05]  /*3800*/  @P0 BRA `(.L_x_60) ;  /* 0x0000000000580947 */ /* 0x000fea0003800000 */
[----:B------:R-:W2:Y:S02]  /*3810*/  LDS R0, [UR4+0x18] ;  /* 0x00001804ff007984 */ /* 0x000ea40008000800 */
[----:B--2---:R-:W-:-:S04]  /*3820*/  LOP3.LUT R0, R0, UR5, RZ, 0xc0, !PT ;  /* 0x0000000500007c12 */ /* 0x004fc8000f8ec0ff */
[----:B------:R-:W-:-:S13]  /*3830*/  ISETP.NE.AND P0, PT, R0, UR5, PT ;  /* 0x0000000500007c0c */ /* 0x000fda000bf05270 */
[----:B------:R-:W-:Y:S05]  /*3840*/  @P0 BRA `(.L_x_61) ;  /* 0x00000000003c0947 */ /* 0x000fea0003800000 */
[----:B------:R-:W2:Y:S01]  /*3850*/  S2R R2, SR_LANEID ;  /* 0x0000000000027919 */ /* 0x000ea20000000000 */
[----:B------:R-:W-:Y:S01]  /*3860*/  ULOP3.LUT UR8, URZ, UR8, URZ, 0x33, !UPT ;  /* 0x00000008ff087292 */ /* 0x000fe2000f8e33ff */
[----:B------:R-:W-:Y:S01]  /*3870*/  LOP3.LUT R4, RZ, UR5, RZ, 0x33, !PT ;  /* 0x00000005ff047c12 */ /* 0x000fe2000f8e33ff */
[----:B------:R-:W-:Y:S02]  /*3880*/  VOTEU.ANY UR7, UPT, PT ;  /* 0x0000000000077886 */ /* 0x000fe400038e0100 */
[----:B------:R-:W-:Y:S01]  /*3890*/  UFLO.U32 UR7, UR7 ;  /* 0x00000007000772bd */ /* 0x000fe200080e0000 */
[----:B------:R-:W3:Y:S01]  /*38a0*/  REDUX UR5, R4 ;  /* 0x00000000040573c4 */ /* 0x000ee20000000000 */
[----:B------:R-:W-:-:S06]  /*38b0*/  IMAD.U32 R0, RZ, RZ, UR8 ;  /* 0x00000008ff007e24 */ /* 0x000fcc000f8e00ff */
[----:B------:R1:W-:Y:S01]  /*38c0*/  UTCATOMSWS.AND URZ, UR8 ;  /* 0x0000000800ff79e3 */ /* 0x0003e20008000000 */
[----:B------:R-:W4:Y:S01]  /*38d0*/  REDUX UR6, R0 ;  /* 0x00000000000673c4 */ /* 0x000f220000000000 */
[----:B--2---:R-:W-:Y:S01]  /*38e0*/  ISETP.EQ.U32.AND P0, PT, R2, UR7, PT ;  /* 0x0000000702007c0c */ /* 0x004fe2000bf02070 */
[----:B---3--:R-:W-:Y:S01]  /*38f0*/  IMAD.U32 R2, RZ, RZ, UR5 ;  /* 0x00000005ff027e24 */ /* 0x008fe2000f8e00ff */
[----:B----4-:R-:W-:-:S11]  /*3900*/  MOV R3, UR6 ;  /* 0x0000000600037c02 */ /* 0x010fd60008000f00 */
[----:B------:R1:W-:Y:S04]  /*3910*/  @P0 ATOMS.AND RZ, [UR4+0x14], R3 ;  /* 0x00001403ffff098c */ /* 0x0003e8000a800004 */
[----:B------:R1:W-:Y:S01]  /*3920*/  @P0 ATOMS.AND RZ, [UR4+0x18], R2 ;  /* 0x00001802ffff098c */ /* 0x0003e2000a800004 */
[----:B------:R-:W-:Y:S05]  /*3930*/  BRA `(.L_x_62) ;  /* 0x0000000000147947 */ /* 0x000fea0003800000 */
.L_x_61:
[----:B------:R-:W-:Y:S02]  /*3940*/  MOV R2, 0x3960 ;  /* 0x0000396000027802 */ /* 0x000fe40000000f00 */
[----:B-1--45:R-:W-:Y:S05]  /*3950*/  CALL.REL.NOINC `($__internal_0_$__cuda_sm10x_tcgen05_guardrail_trap_col_being_dealloced_not_returned_by_alloc) ;  /* 0x00000068002c7944 */ /* 0x032fea0003c00000 */
[----:B------:R-:W-:Y:S05]  /*3960*/  BRA `(.L_x_62) ;  /* 0x0000000000087947 */ /* 0x000fea0003800000 */
.L_x_60:
[----:B------:R-:W-:Y:S02]  /*3970*/  MOV R2, 0x3990 ;  /* 0x0000399000027802 */ /* 0x000fe40000000f00 */
[----:B-1--45:R-:W-:Y:S05]  /*3980*/  CALL.REL.NOINC `($__internal_2_$__cuda_sm10x_tcgen05_guardrail_trap_unallocated_columns_being_dealloced) ;  /* 0x0000006800387944 */ /* 0x032fea0003c00000 */
.L_x_62:
[----:B------:R-:W-:Y:S01]  /*3990*/  NOP ;  /* 0x0000000000007918 */ /* 0x000fe20000000000 */
[----:B-1----:R-:W-:Y:S05]  /*39a0*/  EXIT ;  /* 0x000000000000794d */ /* 0x002fea0003800000 */
.L_x_46:
[----:B------:R-:W-:-:S09]  /*39b0*/  UISETP.NE.OR UP2, UPT, UR8, 0x3, !UP2 ;  /* 0x000000030800788c */ /* 0x000fd2000d745670 */
[----:B------:R-:W-:Y:S05]  /*39c0*/  BRA.U UP2, `(.L_x_63) ;  /* 0x0000000d02ac7547 */ /* 0x000fea000b800000 */
[----:B------:R-:W1:Y:S01]  /*39d0*/  LDC R0, c[0x0][0xb30] ;  /* 0x0002cc00ff007b82 */ /* 0x000e620000000800 */
[----:B------:R-:W2:Y:S01]  /*39e0*/  LDCU.64 UR8, c[0x0][0x888] ;  /* 0x00011100ff0877ac */ /* 0x000ea20008000a00 */
[----:B------:R-:W-:Y:S02]  /*39f0*/  HFMA2 R29, -RZ, RZ, 0, 0 ;  /* 0x00000000ff1d7431 */ /* 0x000fe400000001ff */
[----:B------:R-:W-:Y:S01]  /*3a00*/  IMAD.MOV.U32 R31, RZ, RZ, 0x1 ;  /* 0x00000001ff1f7424 */ /* 0x000fe200078e00ff */
[----:B------:R-:W-:Y:S01]  /*3a10*/  MOV R23, 0x4000 ;  /* 0x0000400000177802 */ /* 0x000fe20000000f00 */
[----:B------:R-:W4:Y:S01]  /*3a20*/  LDCU.64 UR4, c[0x0][0x890] ;  /* 0x00011200ff0477ac */ /* 0x000f220008000a00 */
[----:B------:R-:W-:Y:S01]  /*3a30*/  IMAD.MOV.U32 R30, RZ, RZ, RZ ;  /* 0x000000ffff1e7224 */ /* 0x000fe200078e00ff */
[----:B------:R-:W3:Y:S01]  /*3a40*/  LDC R19, c[0x0][0x370] ;  /* 0x0000dc00ff137b82 */ /* 0x000ee20000000800 */
[----:B------:R-:W-:Y:S01]  /*3a50*/  UMOV UR7, 0x400 ;  /* 0x0000040000077882 */ /* 0x000fe20000000000 */
[----:B------:R-:W-:-:S02]  /*3a60*/  UPLOP3.LUT UP1, UPT, UPT, UPT, UPT, 0x40, 0x4 ;  /* 0x000000000004789c */ /* 0x000fc40003f2e870 */
[----:B------:R-:W-:-:S04]  /*3a70*/  ULEA UR7, UR37, UR7, 0x18 ;  /* 0x0000000725077291 */ /* 0x000fc8000f8ec0ff */
[----:B------:R-:W3:Y:S01]  /*3a80*/  LDC R2, c[0x0][0xb0c] ;  /* 0x0002c300ff027b82 */ /* 0x000ee20000000800 */
[----:B------:R-:W-:Y:S02]  /*3a90*/  UIADD3 UR13, UPT, UPT, UR7, 0x30, URZ ;  /* 0x00000030070d7890 */ /* 0x000fe4000fffe0ff */
[----:B--2---:R-:W-:Y:S02]  /*3aa0*/  UISETP.NE.U32.AND UP2, UPT, UR8, URZ, UPT ;  /* 0x000000ff0800728c */ /* 0x004fe4000bf45070 */
[----:B------:R-:W-:Y:S02]  /*3ab0*/  UIADD3 UR25, UPT, UPT, UR7, 0x20, URZ ;  /* 0x0000002007197890 */ /* 0x000fe4000fffe0ff */
[----:B----4-:R-:W-:Y:S01]  /*3ac0*/  UISETP.NE.U32.AND UP3, UPT, UR4, URZ, UPT ;  /* 0x000000ff0400728c */ /* 0x010fe2000bf65070 */
[----:B------:R-:W2:Y:S01]  /*3ad0*/  LDC R18, c[0x0][0xb20] ;  /* 0x0002c800ff127b82 */ /* 0x000ea20000000800 */
[----:B-1----:R-:W-:Y:S01]  /*3ae0*/  ISETP.NE.AND P1, PT, R0, 0x1, PT ;  /* 0x000000010000780c */ /* 0x002fe20003f25270 */
[----:B------:R-:W-:-:S02]  /*3af0*/  UISETP.NE.AND.EX UP2, UPT, UR9, URZ, UPT, UP2 ;  /* 0x000000ff0900728c */ /* 0x000fc4000bf45320 */
[----:B------:R-:W-:Y:S02]  /*3b00*/  UIADD3 UR17, UPT, UPT, UR7, 0x28, URZ ;  /* 0x0000002807117890 */ /* 0x000fe4000fffe0ff */
[----:B------:R-:W-:Y:S02]  /*3b10*/  UPRMT UR13, UR37, 0x654, UR13 ;  /* 0x00000654250d7896 */ /* 0x000fe4000800000d */
[----:B------:R-:W1:Y:S01]  /*3b20*/  LDC.64 R32, c[0x0][0x348] ;  /* 0x0000d200ff207b82 */ /* 0x000e620000000a00 */
[----:B------:R-:W-:-:S07]  /*3b30*/  UISETP.NE.AND.EX UP3, UPT, UR5, URZ, UPT, UP3 ;  /* 0x000000ff0500728c */ /* 0x000fce000bf65330 */
[----:B------:R-:W4:Y:S08]  /*3b40*/  LDC.64 R16, c[0x0][0xb10] ;  /* 0x0002c400ff107b82 */ /* 0x000f300000000a00 */
[----:B------:R-:W1:Y:S08]  /*3b50*/  LDC.64 R6, c[0x0][0xb18] ;  /* 0x0002c600ff067b82 */ /* 0x000e700000000a00 */
[----:B------:R-:W1:Y:S08]  /*3b60*/  LDC.64 R4, c[0x0][0xb28] ;  /* 0x0002ca00ff047b82 */ /* 0x000e700000000a00 */
[----:B--23--:R-:W1:Y:S02]  /*3b70*/  LDC R22, c[0x0][0x374] ;  /* 0x0000dd00ff167b82 */ /* 0x00ce640000000800 */
.L_x_73:
[C---:B------:R-:W-:Y:S02]  /*3b80*/  LEA R0, R30.reuse, UR7, 0x3 ;  /* 0x000000071e007c11 */ /* 0x040fe4000f8e18ff */
[----:B------:R-:W-:Y:S02]  /*3b90*/  SHF.L.U32 R3, R29, 0x1f, RZ ;  /* 0x0000001f1d037819 */ /* 0x000fe400000006ff */
[----:B------:R-:W-:Y:S02]  /*3ba0*/  LEA R24, R30, UR7, 0x4 ;  /* 0x000000071e187c11 */ /* 0x000fe4000f8e20ff */
[----:B--2---:R-:W2:Y:S02]  /*3bb0*/  SYNCS.PHASECHK.TRANS64.TRYWAIT P0, [R0+URZ+0x60], R3 ;  /* 0x00006003000075a7 */ /* 0x004ea400080011ff */
[----:B--2---:R-:W-:Y:S05]  /*3bc0*/  @!P0 BRA `(.L_x_64) ;  /* 0x0000006000848947 */ /* 0x004fea0003800000 */
.L_x_137:
[----:B------:R-:W-:Y:S01]  /*3bd0*/  ISETP.GE.AND P0, PT, R72, 0x1, PT ;  /* 0x000000014800780c */ /* 0x000fe20003f06270 */
[----:B------:R-:W3:Y:S01]  /*3be0*/  LDS.128 R24, [R24+0xd0] ;  /* 0x0000d00018187984 */ /* 0x000ee20000000c00 */
[----:B--2---:R-:W-:Y:S01]  /*3bf0*/  VIADD R0, R0, 0x70 ;  /* 0x0000007000007836 */ /* 0x004fe20000000000 */
[----:B------:R-:W-:Y:S01]  /*3c00*/  @!PT LDS RZ, [RZ] ;  /* 0x00000000fffff984 */ /* 0x000fe20000000800 */
[----:B------:R-:W-:Y:S01]  /*3c10*/  @!PT LDS RZ, [RZ] ;  /* 0x00000000fffff984 */ /* 0x000fe20000000800 */
[----:B------:R-:W-:Y:S01]  /*3c20*/  @!PT LDS RZ, [RZ] ;  /* 0x00000000fffff984 */ /* 0x000fe20000000800 */
[----:B------:R-:W-:Y:S01]  /*3c30*/  @!PT LDS RZ, [RZ] ;  /* 0x00000000fffff984 */ /* 0x000fe20000000800 */
[----:B------:R2:W-:Y:S06]  /*3c40*/  MEMBAR.ALL.CTA ;  /* 0x0000000000007992 */ /* 0x0005ec0000008000 */
[----:B--2---:R-:W2:Y:S01]  /*3c50*/  FENCE.VIEW.ASYNC.S ;  /* 0x00000000000073c6 */ /* 0x004ea20000000000 */
[----:B------:R-:W-:Y:S04]  /*3c60*/  PRMT R0, RZ, 0x654, R0 ;  /* 0x00000654ff007816 */ /* 0x000fe80000000000 */
[----:B--2---:R2:W-:Y:S01]  /*3c70*/  SYNCS.ARRIVE.TRANS64.RED.A1T0 RZ, [R0+URZ], RZ ;  /* 0x000000ff00ff79a7 */ /* 0x0045e200081004ff */
[----:B---3--:R-:W-:Y:S11]  /*3c80*/  LOP3.LUT P3, RZ, R26, 0x1, RZ, 0xc0, !PT ;  /* 0x000000011aff7812 */ /* 0x008ff6000786c0ff */
[----:B------:R-:W-:Y:S02]  /*3c90*/  @!UPT UIADD3 URZ, UPT, UPT, URZ, URZ, URZ ;  /* 0x000000fffffff290 */ /* 0x000fe4000fffe0ff */
[----:B------:R-:W-:Y:S02]  /*3ca0*/  @P3 MOV R13, R24 ;  /* 0x00000018000d3202 */ /* 0x000fe40000000f00 */
[----:B------:R-:W-:Y:S01]  /*3cb0*/  @P3 LOP3.LUT R8, R25, 0xffff, RZ, 0xc0, !PT ;  /* 0x0000ffff19083812 */ /* 0x000fe200078ec0ff */
[----:B--2---:R-:W-:Y:S06]  /*3cc0*/  @!P0 BRA `(.L_x_65) ;  /* 0x0000000000a48947 */ /* 0x004fec0003800000 */
[----:B-1----:R-:W-:Y:S01]  /*3cd0*/  IMAD.HI.U32 R35, R22, R7, RZ ;  /* 0x0000000716237227 */ /* 0x002fe200078e00ff */
[----:B------:R-:W-:Y:S02]  /*3ce0*/  ISETP.NE.AND P0, PT, R6, 0x1, PT ;  /* 0x000000010600780c */ /* 0x000fe40003f05270 */
[----:B------:R-:W-:Y:S01]  /*3cf0*/  ISETP.NE.AND P2, PT, R72, 0x1, PT ;  /* 0x000000014800780c */ /* 0x000fe20003f45270 */
[----:B----4-:R-:W-:Y:S01]  /*3d00*/  IMAD.HI.U32 R34, R19, R16, RZ ;  /* 0x0000001013227227 */ /* 0x010fe200078e00ff */
[----:B------:R-:W-:Y:S02]  /*3d10*/  SHF.R.U32.HI R35, RZ, R18, R35 ;  /* 0x00000012ff237219 */ /* 0x000fe40000011623 */
[----:B------:R-:W-:Y:S01]  /*3d20*/  ISETP.NE.AND P4, PT, R2, 0x1, PT ;  /* 0x000000010200780c */ /* 0x000fe20003f85270 */
[----:B------:R-:W-:Y:S01]  /*3d30*/  IMAD.HI.U32 R36, R13, R16, RZ ;  /* 0x000000100d247227 */ /* 0x000fe200078e00ff */
[----:B------:R-:W-:Y:S02]  /*3d40*/  SHF.R.U32.HI R34, RZ, R17, R34 ;  /* 0x00000011ff227219 */ /* 0x000fe40000011622 */
[----:B------:R-:W-:Y:S01]  /*3d50*/  SEL R3, R22, R35, !P0 ;  /* 0x0000002316037207 */ /* 0x000fe20004000000 */
[C---:B------:R-:W-:Y:S01]  /*3d60*/  IMAD.HI.U32 R35, R8.reuse, R7, RZ ;  /* 0x0000000708237227 */ /* 0x040fe200078e00ff */
[----:B------:R-:W-:Y:S02]  /*3d70*/  SEL R11, R19, R34, !P4 ;  /* 0x00000022130b7207 */ /* 0x000fe40006000000 */
[----:B------:R-:W-:Y:S01]  /*3d80*/  SHF.R.U32.HI R36, RZ, R17, R36 ;  /* 0x00000011ff247219 */ /* 0x000fe20000011624 */
[----:B------:R-:W-:Y:S01]  /*3d90*/  IMAD.HI.U32 R38, R3, R4, RZ ;  /* 0x0000000403267227 */ /* 0x000fe200078e00ff */
[----:B------:R-:W-:Y:S03]  /*3da0*/  SHF.R.U32.HI R35, RZ, R18, R35 ;  /* 0x00000012ff237219 */ /* 0x000fe60000011623 */
[----:B------:R-:W-:Y:S01]  /*3db0*/  IMAD.HI.U32 R34, R11, R4, RZ ;  /* 0x000000040b227227 */ /* 0x000fe200078e00ff */
[----:B------:R-:W-:Y:S02]  /*3dc0*/  @P2 SHF.R.U32.HI R3, RZ, R5, R38 ;  /* 0x00000005ff032219 */ /* 0x000fe40000011626 */
[----:B------:R-:W-:Y:S02]  /*3dd0*/  SEL R9, R8, R35, !P0 ;  /* 0x0000002308097207 */ /* 0x000fe40004000000 */
[----:B------:R-:W-:Y:S01]  /*3de0*/  @P2 SHF.R.U32.HI R11, RZ, R5, R34 ;  /* 0x00000005ff0b2219 */ /* 0x000fe20000011622 */
[C---:B------:R-:W-:Y:S01]  /*3df0*/  IMAD R10, R72.reuse, R3, RZ ;  /* 0x00000003480a7224 */ /* 0x040fe200078e02ff */
[----:B------:R-:W-:Y:S01]  /*3e00*/  SEL R3, R13, R36, !P4 ;  /* 0x000000240d037207 */ /* 0x000fe20006000000 */
[C---:B------:R-:W-:Y:S03]  /*3e10*/  IMAD.HI.U32 R14, R9.reuse, R4, RZ ;  /* 0x00000004090e7227 */ /* 0x040fe600078e00ff */
[----:B------:R-:W-:Y:S01]  /*3e20*/  ISETP.GE.AND P0, PT, R9, R10, PT ;  /* 0x0000000a0900720c */ /* 0x000fe20003f06270 */
[C---:B------:R-:W-:Y:S01]  /*3e30*/  IMAD R12, R72.reuse, R11, RZ ;  /* 0x0000000b480c7224 */ /* 0x040fe200078e02ff */
[-C--:B------:R-:W-:Y:S04]  /*3e40*/  SHF.R.U32.HI R14, RZ, R5.reuse, R14 ;  /* 0x00000005ff0e7219 */ /* 0x080fe8000001160e */
[----:B------:R-:W-:Y:S02]  /*3e50*/  ISETP.GE.OR P0, PT, R3, R12, P0 ;  /* 0x0000000c0300720c */ /* 0x000fe40000706670 */
[----:B------:R-:W-:Y:S05]  /*3e60*/  SEL R15, R9, R14, !P2 ;  /* 0x0000000e090f7207 */ /* 0x000fea0005000000 */
[----:B------:R-:W-:Y:S04]  /*3e70*/  IMAD.MOV R14, RZ, RZ, -R15 ;  /* 0x000000ffff0e7224 */ /* 0x000fe800078e0a0f */
[----:B------:R-:W-:Y:S02]  /*3e80*/  IMAD R14, R72, R14, R9 ;  /* 0x0000000e480e7224 */ /* 0x000fe400078e0209 */
[C---:B------:R-:W-:Y:S05]  /*3e90*/  @!P0 IMAD.HI.U32 R10, R3.reuse, R4, RZ ;  /* 0x00000004030a8227 */ /* 0x040fea00078e00ff */
[----:B------:R-:W-:Y:S04]  /*3ea0*/  @!P0 SHF.R.U32.HI R10, RZ, R5, R10 ;  /* 0x00000005ff0a8219 */ /* 0x000fe8000001160a */
[----:B------:R-:W-:Y:S01]  /*3eb0*/  @!P0 SEL R0, R3, R10, !P2 ;  /* 0x0000000a03008207 */ /* 0x000fe20005000000 */
[----:B------:R-:W-:Y:S03]  /*3ec0*/  IMAD.MOV R10, RZ, RZ, -R3 ;  /* 0x000000ffff0a7224 */ /* 0x000fe600078e0a03 */
[----:B------:R-:W-:Y:S01]  /*3ed0*/  @!P0 IADD3 R15, PT, PT, R15, -R0, RZ ;  /* 0x800000000f0f8210 */ /* 0x000fe20007ffe0ff */
[----:B------:R-:W-:Y:S01]  /*3ee0*/  @!P0 IMAD R0, R11, R14, R0 ;  /* 0x0000000e0b008224 */ /* 0x000fe200078e0200 */
[----:B------:R-:W-:Y:S01]  /*3ef0*/  IADD3 R11, PT, PT, -R9, RZ, RZ ;  /* 0x000000ff090b7210 */ /* 0x000fe20007ffe1ff */
[----:B------:R-:W-:Y:S02]  /*3f00*/  IMAD R13, R2, R10, R13 ;  /* 0x0000000a020d7224 */ /* 0x000fe400078e020d */
[----:B------:R-:W-:Y:S02]  /*3f10*/  @!P0 IMAD R9, R15, R72, R3 ;  /* 0x000000480f098224 */ /* 0x000fe400078e0203 */
[----:B------:R-:W-:Y:S02]  /*3f20*/  @!P0 IMAD.MOV.U32 R3, RZ, RZ, R0 ;  /* 0x000000ffff038224 */ /* 0x000fe400078e0000 */
[----:B------:R-:W-:Y:S02]  /*3f30*/  IMAD R8, R6, R11, R8 ;  /* 0x0000000b06087224 */ /* 0x000fe400078e0208 */
[----:B------:R-:W-:Y:S02]  /*3f40*/  IMAD R13, R3, R2, R13 ;  /* 0x00000002030d7224 */ /* 0x000fe400078e020d */
[----:B------:R-:W-:Y:S02]  /*3f50*/  IMAD R8, R9, R6, R8 ;  /* 0x0000000609087224 */ /* 0x000fe400078e0208 */
.L_x_65:
[----:B------:R-:W-:Y:S05]  /*3f60*/  BRA.U UP1, `(.L_x_66) ;  /* 0x0000000101107547 */ /* 0x000fea000b800000 */
[----:B------:R-:W-:Y:S04]  /*3f70*/  MOV R0, UR6 ;  /* 0x0000000600007c02 */ /* 0x000fe80008000f00 */
[----:B------:R-:W-:Y:S04]  /*3f80*/  SHF.L.U32 R3, R0, 0x1f, RZ ;  /* 0x0000001f00037819 */ /* 0x000fe800000006ff */
[----:B------:R-:W2:Y:S02]  /*3f90*/  SYNCS.PHASECHK.TRANS64.TRYWAIT P0, [UR7+0x58], R3 ;  /* 0x00005803ff0075a7 */ /* 0x000ea40008001107 */
[----:B--2---:R-:W-:Y:S05]  /*3fa0*/  @!P0 BRA `(.L_x_67) ;  /* 0x0000005c00a08947 */ /* 0x004fea0003800000 */
.L_x_66:
[----:B------:R-:W-:Y:S02]  /*3fb0*/  R2UR UR27, R21 ;  /* 0x00000000151b72ca */ /* 0x000fe400000e0000 */
[----:B------:R-:W-:Y:S02]  /*3fc0*/  R2UR UR26, R20 ;  /* 0x00000000141a72ca */ /* 0x000fe400000e0000 */
[----:B------:R-:W-:Y:S02]  /*3fd0*/  ISETP.NE.U32.AND P2, PT, RZ, UR4, PT ;  /* 0x00000004ff007c0c */ /* 0x000fe4000bf45070 */
[----:B------:R-:W-:Y:S02]  /*3fe0*/  SHF.L.U32 R12, R31, 0x1f, RZ ;  /* 0x0000001f1f0c7819 */ /* 0x000fe400000006ff */
[----:B------:R-:W-:Y:S05]  /*3ff0*/  ISETP.NE.AND.EX P2, PT, RZ, UR5, PT, P2 ;  /* 0x00000005ff007c0c */ /* 0x000fea000bf45320 */
[----:B------:R-:W-:Y:S02]  /*4000*/  USHF.L.U32 UR27, UR27, 0x7, URZ ;  /* 0x000000071b1b7899 */ /* 0x000fe400080006ff */
[----:B------:R-:W-:Y:S01]  /*4010*/  UIMAD UR26, UR26, 0xc0, URZ ;  /* 0x000000c01a1a78a4 */ /* 0x000fe2000f8e02ff */
[----:B------:R-:W-:Y:S11]  /*4020*/  BRA.U !UP3, `(.L_x_68) ;  /* 0x000000010b347547 */ /* 0x000ff6000b800000 */
[----:B------:R-:W-:Y:S01]  /*4030*/  UPLOP3.LUT UP0, UPT, UPT, UPT, UP2, 0x80, 0x8 ;  /* 0x000000000008789c */ /* 0x000fe20003f0f020 */
[----:B--2---:R-:W-:Y:S02]  /*4040*/  HFMA2 R0, -RZ, RZ, 0, 5.9604644775390625e-08 ;  /* 0x00000001ff007431 */ /* 0x004fe400000001ff */
[----:B------:R-:W-:Y:S03]  /*4050*/  IMAD.MOV.U32 R155, RZ, RZ, 0x1 ;  /* 0x00000001ff9b7424 */ /* 0x000fe600078e00ff */
[----:B------:R-:W-:Y:S05]  /*4060*/  PLOP3.LUT P0, PT, PT, PT, UP0, 0x80, 0x8 ;  /* 0x000000000008781c */ /* 0x000fea0003f0f008 */
[----:B------:R-:W2:Y:S01]  /*4070*/  @UP0 LDCU.64 UR10, c[0x0][0x888] ;  /* 0x00011100ff0a07ac */ /* 0x000ea20008000a00 */
[----:B------:R-:W-:Y:S07]  /*4080*/  @UP0 UIMAD UR8, UR36, UR4, URZ ;  /* 0x00000004240802a4 */ /* 0x000fee000f8e02ff */
[----:B------:R-:W-:Y:S01]  /*4090*/  @!P0 PRMT R155, R0, 0x7610, R155 ;  /* 0x00007610009b8816 */ /* 0x000fe2000000009b */
[----:B--2---:R-:W-:Y:S03]  /*40a0*/  @UP0 UIMAD.WIDE UR10, UR8, 0x4, UR10 ;  /* 0x00000004080a08a5 */ /* 0x004fe6000f8e020a */
[----:B------:R-:W2:Y:S03]  /*40b0*/  @!UP0 LDCU UR8, c[0x0][0x880] ;  /* 0x00011000ff0887ac */ /* 0x000ea60008000800 */
[----:B------:R-:W-:Y:S01]  /*40c0*/  IMAD.U32 R10, RZ, RZ, UR10 ;  /* 0x0000000aff0a7e24 */ /* 0x000fe2000f8e00ff */
[----:B------:R-:W-:Y:S05]  /*40d0*/  MOV R11, UR11 ;  /* 0x0000000b000b7c02 */ /* 0x000fea0008000f00 */
[----:B-----5:R3:W5:Y:S02]  /*40e0*/  @P0 LDG.E R81, desc[UR46][R10.64] ;  /* 0x0000002e0a510981 */ /* 0x020764000c1e1900 */
[----:B--23--:R-:W-:Y:S07]  /*40f0*/  @!P0 IMAD.U32 R81, RZ, RZ, UR8 ;  /* 0x00000008ff518e24 */ /* 0x00cfee000f8e00ff */
.L_x_68:
[----:B-----5:R-:W-:Y:S01]  /*4100*/  @!P2 FSETP.EQ.AND P0, PT, R81, RZ, PT ;  /* 0x000000ff5100a20b */ /* 0x020fe20003f02000 */
[----:B------:R-:W-:Y:S01]  /*4110*/  @!UPT UIADD3 URZ, UPT, UPT, URZ, URZ, URZ ;  /* 0x000000fffffff290 */ /* 0x000fe2000fffe0ff */
[----:B------:R-:W-:Y:S11]  /*4120*/  @!P2 BRA `(.L_x_69) ;  /* 0x000000000014a947 */ /* 0x000ff60003800000 */
[----:B------:R-:W-:Y:S02]  /*4130*/  LOP3.LUT P2, RZ, R155, 0xff, RZ, 0xc0, !PT ;  /* 0x000000ff9bff7812 */ /* 0x000fe4000784c0ff */
[----:B------:R-:W-:Y:S04]  /*4140*/  PLOP3.LUT P0, PT, PT, PT, UP0, 0x80, 0x8 ;  /* 0x000000000008781c */ /* 0x000fe80003f0f008 */
[----:B------:R-:W-:Y:S07]  /*4150*/  PLOP3.LUT P0, PT, P0, PT, PT, 0x8, 0x80 ;  /* 0x000000000080781c */ /* 0x000fee000070e170 */
[----:B------:R-:W-:Y:S11]  /*4160*/  @P2 FSETP.EQ.AND P0, PT, R81, RZ, PT ;  /* 0x000000ff5100220b */ /* 0x000ff60003f02000 */
[----:B------:R-:W-:Y:S02]  /*4170*/  @!UPT UIADD3 URZ, UPT, UPT, URZ, URZ, URZ ;  /* 0x000000fffffff290 */ /* 0x000fe4000fffe0ff */
.L_x_69:
[----:B------:R-:W3:Y:S01]  /*4180*/  SYNCS.PHASECHK.TRANS64.TRYWAIT P2, [UR7+0x38], R12 ;  /* 0x0000380cff0075a7 */ /* 0x000ee20008041107 */
[----:B------:R-:W-:Y:S04]  /*4190*/  ELECT P4, URZ, PT ;  /* 0x0000000000ff782f */ /* 0x000fe80003880000 */
[----:B------:R-:W-:Y:S11]  /*41a0*/  PLOP3.LUT P4, PT, P0, P4, PT, 0xf2, 0x2f ;  /* 0x00000000002f781c */ /* 0x000ff60000789e72 */
[----:B------:R-:W-:Y:S02]  /*41b0*/  @!UPT UIADD3 URZ, UPT, UPT, URZ, URZ, URZ ;  /* 0x000000fffffff290 */ /* 0x000fe4000fffe0ff */
[----:B-1----:R-:W-:Y:S05]  /*41c0*/  @!P4 IADD3 R9, P0, PT, R32, 0x580, RZ ;  /* 0x000005802009c810 */ /* 0x002fea0007f1e0ff */
[----:B--2---:R-:W-:Y:S01]  /*41d0*/  @!P4 IMAD.X R0, RZ, RZ, R33, P0 ;  /* 0x000000ffff00c224 */ /* 0x004fe200000e0621 */
[----:B---3--:R-:W-:Y:S07]  /*41e0*/  @!P2 BRA `(.L_x_70) ;  /* 0x0000005c0028a947 */ /* 0x008fee0003800000 */
.L_x_140:
[----:B------:R-:W-:Y:S01]  /*41f0*/  @!P4 R2UR UR8, R0 ;  /* 0x000000000008c2ca */ /* 0x000fe200000e0000 */
[----:B------:R-:W-:Y:S01]  /*4200*/  VOTEU.ALL UP1, P4 ;  /* 0x0000000000ff7886 */ /* 0x000fe20002020000 */
[----:B------:R-:W-:Y:S01]  /*4210*/  @!P4 R2UR UR9, R9 ;  /* 0x000000000909c2ca */ /* 0x000fe200000e0000 */
[----:B------:R-:W-:Y:S01]  /*4220*/  @!P4 IMAD.MOV.U32 R0, RZ, RZ, 0x4000 ;  /* 0x00004000ff00c424 */ /* 0x000fe200078e00ff */
[----:B------:R-:W-:Y:S01]  /*4230*/  UMOV UR10, 0x0 ;  /* 0x00000000000a7882 */ /* 0x000fe20000000000 */
[----:B------:R-:W-:Y:S01]  /*4240*/  UMOV UR11, 0x10000000 ;  /* 0x10000000000b7882 */ /* 0x000fe20000000000 */
[----:B------:R-:W-:Y:S01]  /*4250*/  @!UP1 UIADD3 UR24, UPT, UPT, UR7, 0x400, URZ ;  /* 0x0000040007189890 */ /* 0x000fe2000fffe0ff */
[----:B------:R-:W-:Y:S01]  /*4260*/  @!P4 IADD3 R21, P0, PT, R32, 0x580, RZ ;  /* 0x000005802015c810 */ /* 0x000fe20007f1e0ff */
[----:B------:R-:W-:Y:S01]  /*4270*/  VOTEU.ALL UP1, P4 ;  /* 0x0000000000ff7886 */ /* 0x000fe20002020000 */
[----:B------:R-:W-:Y:S03]  /*4280*/  UMOV UR28, UR36 ;  /* 0x00000024001c7c82 */ /* 0x000fe60008000000 */
[----:B------:R-:W-:Y:S02]  /*4290*/  @!P4 IMAD.X R20, RZ, RZ, R33, P0 ;  /* 0x000000ffff14c224 */ /* 0x000fe400000e0621 */
[----:B------:R-:W-:Y:S01]  /*42a0*/  IMAD.U32 R11, RZ, RZ, UR8 ;  /* 0x00000008ff0b7e24 */ /* 0x000fe2000f8e00ff */
[----:B------:R-:W-:Y:S01]  /*42b0*/  UPRMT UR8, UR37, 0x654, UR25 ;  /* 0x0000065425087896 */ /* 0x000fe20008000019 */
[----:B------:R-:W-:Y:S03]  /*42c0*/  IMAD.U32 R10, RZ, RZ, UR9 ;  /* 0x00000009ff0a7e24 */ /* 0x000fe6000f8e00ff */
[----:B------:R-:W-:Y:S02]  /*42d0*/  @!P4 R2UR UR15, R11 ;  /* 0x000000000b0fc2ca */ /* 0x000fe400000e0000 */
[----:B------:R-:W-:Y:S11]  /*42e0*/  @!P4 R2UR UR14, R10 ;  /* 0x000000000a0ec2ca */ /* 0x000ff600000e0000 */
[----:B------:R-:W-:Y:S02]  /*42f0*/  @!UPT UIADD3 URZ, UPT, UPT, URZ, URZ, URZ ;  /* 0x000000fffffff290 */ /* 0x000fe4000fffe0ff */
[----:B------:R2:W-:Y:S01]  /*4300*/  @!UP1 UTMALDG.3D [UR24], [UR14], desc[UR10] ;  /* 0x00000a180e0095b4 */ /* 0x0005e20008011000 */
[----:B------:R2:W-:Y:S01]  /*4310*/  @!P4 SYNCS.ARRIVE.TRANS64.RED.A0TR RZ, [UR7+0x20], R0 ;  /* 0x00002000ffffc9a7 */ /* 0x0005e20008300407 */
[----:B------:R-:W-:Y:S01]  /*4320*/  SYNCS.ARRIVE.TRANS64.RED.A1T0 RZ, [UR8], RZ ;  /* 0x000000ffffff79a7 */ /* 0x000fe20008100408 */
[----:B------:R-:W3:Y:S02]  /*4330*/  SYNCS.PHASECHK.TRANS64.TRYWAIT P2, [UR7+0x40], R12 ;  /* 0x0000400cff0075a7 */ /* 0x000ee40008041107 */
[----:B--23--:R-:W-:Y:S05]  /*4340*/  @!P2 BRA `(.L_x_71) ;  /* 0x0000005800e8a947 */ /* 0x00cfea0003800000 */
.L_x_142:
[----:B------:R-:W2:Y:S01]  /*4350*/  LDC.64 R14, c[0x0][0xb10] ;  /* 0x0002c400ff0e7b82 */ /* 0x000ea20000000a00 */
[----:B------:R-:W-:Y:S01]  /*4360*/  @!P4 R2UR UR8, R20 ;  /* 0x000000001408c2ca */ /* 0x000fe200000e0000 */
[----:B------:R-:W-:Y:S01]  /*4370*/  VOTEU.ALL UP1, P4 ;  /* 0x0000000000ff7886 */ /* 0x000fe20002020000 */
[----:B------:R-:W-:Y:S01]  /*4380*/  @!P4 R2UR UR9, R21 ;  /* 0x000000001509c2ca */ /* 0x000fe200000e0000 */
[----:B------:R-:W-:Y:S01]  /*4390*/  UMOV UR10, 0x0 ;  /* 0x00000000000a7882 */ /* 0x000fe20000000000 */
[----:B------:R-:W-:Y:S03]  /*43a0*/  UMOV UR11, 0x10000000 ;  /* 0x10000000000b7882 */ /* 0x000fe60000000000 */
[----:B------:R-:W3:Y:S01]  /*43b0*/  LDC.64 R10, c[0x0][0xb18] ;  /* 0x0002c600ff0a7b82 */ /* 0x000ee20000000a00 */
[----:B------:R-:W-:Y:S01]  /*43c0*/  @!UP1 UIADD3 UR18, UPT, UPT, UR26, 0x40, URZ ;  /* 0x000000401a129890 */ /* 0x000fe2000fffe0ff */
[----:B------:R-:W-:Y:S01]  /*43d0*/  @P3 SHF.R.U32.HI R28, RZ, 0x10, R25 ;  /* 0x00000010ff1c3819 */ /* 0x000fe20000011619 */
[----:B------:R-:W-:Y:S01]  /*43e0*/  @!UP1 UIADD3 UR16, UPT, UPT, UR7, 0x4400, URZ ;  /* 0x0000440007109890 */ /* 0x000fe2000fffe0ff */
[----:B------:R-:W-:Y:S01]  /*43f0*/  VIADD R30, R30, 0x1 ;  /* 0x000000011e1e7836 */ /* 0x000fe20000000000 */
[----:B------:R-:W-:Y:S03]  /*4400*/  VOTEU.ALL UP1, P4 ;  /* 0x0000000000ff7886 */ /* 0x000fe60002020000 */
[----:B------:R-:W5:Y:S01]  /*4410*/  @!P1 LDC R0, c[0x0][0xb20] ;  /* 0x0002c800ff009b82 */ /* 0x000f620000000800 */
[----:B------:R-:W-:Y:S01]  /*4420*/  UMOV UR19, UR27 ;  /* 0x0000001b00137c82 */ /* 0x000fe20008000000 */
[----:B------:R-:W-:Y:S01]  /*4430*/  IMAD.U32 R21, RZ, RZ, UR8 ;  /* 0x00000008ff157e24 */ /* 0x000fe2000f8e00ff */
[----:B------:R-:W-:Y:S05]  /*4440*/  UMOV UR20, UR36 ;  /* 0x0000002400147c82 */ /* 0x000fea0008000000 */
[----:B-1----:R-:W1:Y:S01]  /*4450*/  @!P1 LDC R3, c[0x0][0xb0c] ;  /* 0x0002c300ff039b82 */ /* 0x002e620000000800 */
[----:B------:R-:W-:Y:S01]  /*4460*/  IMAD.U32 R20, RZ, RZ, UR9 ;  /* 0x00000009ff147e24 */ /* 0x000fe2000f8e00ff */
[----:B------:R-:W-:Y:S01]  /*4470*/  UPRMT UR8, UR37, 0x654, UR17 ;  /* 0x0000065425087896 */ /* 0x000fe20008000011 */
[----:B------:R-:W-:Y:S03]  /*4480*/  @!P4 R2UR UR15, R21 ;  /* 0x00000000150fc2ca */ /* 0x000fe600000e0000 */
[----:B------:R-:W-:Y:S01]  /*4490*/  @!P4 R2UR UR14, R20 ;  /* 0x00000000140ec2ca */ /* 0x000fe200000e0000 */
[----:B------:R-:W-:Y:S11]  /*44a0*/  @!P4 IMAD.MOV.U32 R20, RZ, RZ, 0x4000 ;  /* 0x00004000ff14c424 */ /* 0x000ff600078e00ff */
[----:B------:R-:W-:Y:S01]  /*44b0*/  @!UPT UIADD3 URZ, UPT, UPT, URZ, URZ, URZ ;  /* 0x000000fffffff290 */ /* 0x000fe2000fffe0ff */
[----:B------:R1:W-:Y:S01]  /*44c0*/  @!UP1 UTMALDG.3D [UR16], [UR14], desc[UR10] ;  /* 0x00000a100e0095b4 */ /* 0x0003e20008011000 */
[----:B------:R1:W-:Y:S02]  /*44d0*/  @!P4 SYNCS.ARRIVE.TRANS64.RED.A0TR RZ, [UR7+0x28], R20 ;  /* 0x00002814ffffc9a7 */ /* 0x0003e40008300407 */
[----:B-1----:R-:W-:Y:S01]  /*44e0*/  @!P1 ISETP.NE.AND P2, PT, R3, 0x1, PT ;  /* 0x000000010300980c */ /* 0x002fe20003f45270 */
[C---:B--2---:R-:W-:Y:S01]  /*44f0*/  @!P1 IMAD.HI.U32 R14, R13.reuse, R14, RZ ;  /* 0x0000000e0d0e9227 */ /* 0x044fe200078e00ff */
[----:B---3--:R-:W-:Y:S03]  /*4500*/  @!P1 ISETP.NE.AND P0, PT, R10, 0x1, PT ;  /* 0x000000010a00980c */ /* 0x008fe60003f05270 */
[C---:B------:R-:W-:Y:S01]  /*4510*/  @!P1 IMAD.HI.U32 R11, R8.reuse, R11, RZ ;  /* 0x0000000b080b9227 */ /* 0x040fe200078e00ff */
[----:B------:R-:W-:Y:S04]  /*4520*/  @!P1 SHF.R.U32.HI R14, RZ, R15, R14 ;  /* 0x0000000fff0e9219 */ /* 0x000fe8000001160e */
[----:B-----5:R-:W-:Y:S01]  /*4530*/  @!P1 SHF.R.U32.HI R9, RZ, R0, R11 ;  /* 0x00000000ff099219 */ /* 0x020fe2000001160b */
[----:B------:R-:W-:Y:S01]  /*4540*/  SYNCS.ARRIVE.TRANS64.RED.A1T0 RZ, [UR8], RZ ;  /* 0x000000ffffff79a7 */ /* 0x000fe20008100408 */
[----:B------:R-:W-:Y:S02]  /*4550*/  @!P1 SEL R14, R13, R14, !P2 ;  /* 0x0000000e0d0e9207 */ /* 0x000fe40005000000 */
[----:B------:R-:W-:Y:S01]  /*4560*/  @!P1 SEL R9, R8, R9, !P0 ;  /* 0x0000000908099207 */ /* 0x000fe20004000000 */
[----:B------:R-:W1:Y:S04]  /*4570*/  SYNCS.PHASECHK.TRANS64.TRYWAIT P5, [UR7+0x48], R12 ;  /* 0x0000480cff0075a7 */ /* 0x000e6800080a1107 */
[----:B------:R-:W-:Y:S02]  /*4580*/  @!P1 IMAD.IADD R0, R9, 0x1, -R14 ;  /* 0x0000000109009824 */ /* 0x000fe400078e0a0e */
[----:B------:R-:W-:Y:S02]  /*4590*/  @!P1 IMAD.IADD R9, R14, 0x1, -R9 ;  /* 0x000000010e099824 */ /* 0x000fe400078e0a09 */
[----:B------:R-:W-:Y:S02]  /*45a0*/  @!P1 IMAD R13, R0, R3, R13 ;  /* 0x00000003000d9224 */ /* 0x000fe400078e020d */
[----:B------:R-:W-:Y:S01]  /*45b0*/  @!P1 IMAD R8, R9, R10, R8 ;  /* 0x0000000a09089224 */ /* 0x000fe200078e0208 */
[----:B-1----:R-:W-:Y:S06]  /*45c0*/  @!P5 BRA `(.L_x_72) ;  /* 0x000000580060d947 */ /* 0x002fec0003800000 */
.L_x_144:
[----:B-1----:R-:W-:Y:S01]  /*45d0*/  @!P4 IADD3 R3, P0, PT, R32, 0x580, RZ ;  /* 0x000005802003c810 */ /* 0x002fe20007f1e0ff */
[----:B------:R-:W-:Y:S01]  /*45e0*/  VOTEU.ALL UP1, P4 ;  /* 0x0000000000ff7886 */ /* 0x000fe20002020000 */
[----:B------:R-:W-:Y:S01]  /*45f0*/  UMOV UR18, 0x0 ;  /* 0x0000000000127882 */ /* 0x000fe20000000000 */
[----:B------:R-:W-:Y:S01]  /*4600*/  UMOV UR19, 0x10000000 ;  /* 0x1000000000137882 */ /* 0x000fe20000000000 */
[----:B------:R-:W-:Y:S01]  /*4610*/  @!P4 R2UR UR9, R3 ;  /* 0x000000000309c2ca */ /* 0x000fe200000e0000 */
[----:B------:R-:W-:Y:S01]  /*4620*/  @!P4 IMAD.X R0, RZ, RZ, R33, P0 ;  /* 0x000000ffff00c224 */ /* 0x000fe200000e0621 */
[----:B------:R-:W-:Y:S01]  /*4630*/  @!UP1 UIADD3 UR10, UPT, UPT, UR26, 0x80, URZ ;  /* 0x000000801a0a9890 */ /* 0x000fe2000fffe0ff */
[----:B------:R-:W-:Y:S01]  /*4640*/  ISETP.NE.AND P0, PT, R30, 0x2, PT ;  /* 0x000000021e00780c */ /* 0x000fe20003f05270 */
[----:B------:R-:W-:Y:S01]  /*4650*/  UMOV UR11, UR27 ;  /* 0x0000001b000b7c82 */ /* 0x000fe20008000000 */
[----:B------:R-:W-:Y:S01]  /*4660*/  UMOV UR12, UR36 ;  /* 0x00000024000c7c82 */ /* 0x000fe20008000000 */
[----:B------:R-:W-:Y:S01]  /*4670*/  @!P4 R2UR UR8, R0 ;  /* 0x000000000008c2ca */ /* 0x000fe200000e0000 */
[----:B------:R-:W-:Y:S01]  /*4680*/  IMAD.IADD R20, R8, 0x1, R154 ;  /* 0x0000000108147824 */ /* 0x000fe200078e029a */
[----:B------:R-:W-:Y:S01]  /*4690*/  @P3 R2UR UR36, R28 ;  /* 0x000000001c2432ca */ /* 0x000fe200000e0000 */
[----:B------:R-:W-:Y:S01]  /*46a0*/  IMAD.IADD R21, R13, 0x1, R156 ;  /* 0x000000010d157824 */ /* 0x000fe200078e029c */
[----:B------:R-:W-:Y:S02]  /*46b0*/  SEL R0, RZ, 0x1, P0 ;  /* 0x00000001ff007807 */ /* 0x000fe40000000000 */
[----:B------:R-:W-:Y:S01]  /*46c0*/  LOP3.LUT R31, R31, 0x1, RZ, 0x3c, !PT ;  /* 0x000000011f1f7812 */ /* 0x000fe200078e3cff */
[----:B------:R-:W-:Y:S01]  /*46d0*/  IMAD.U32 R10, RZ, RZ, UR9 ;  /* 0x00000009ff0a7e24 */ /* 0x000fe2000f8e00ff */
[----:B------:R-:W-:Y:S01]  /*46e0*/  @!UP1 UIADD3 UR9, UPT, UPT, UR7, 0x30, URZ ;  /* 0x0000003007099890 */ /* 0x000fe2000fffe0ff */
[----:B------:R-:W-:Y:S02]  /*46f0*/  LOP3.LUT R29, R29, R0, RZ, 0x3c, !PT ;  /* 0x000000001d1d7212 */ /* 0x000fe400078e3cff */
[----:B------:R-:W-:Y:S02]  /*4700*/  SEL R30, R30, RZ, P0 ;  /* 0x000000ff1e1e7207 */ /* 0x000fe40000000000 */
[----:B------:R-:W-:Y:S01]  /*4710*/  IMAD.U32 R11, RZ, RZ, UR8 ;  /* 0x00000008ff0b7e24 */ /* 0x000fe2000f8e00ff */
[----:B------:R-:W-:Y:S01]  /*4720*/  @!P4 R2UR UR14, R10 ;  /* 0x000000000a0ec2ca */ /* 0x000fe200000e0000 */
[----:B------:R-:W-:Y:S01]  /*4730*/  @!UP1 UIADD3 UR8, UPT, UPT, UR7, 0x8400, URZ ;  /* 0x0000840007089890 */ /* 0x000fe2000fffe0ff */
[----:B------:R-:W-:Y:S02]  /*4740*/  VOTEU.ALL UP1, P4 ;  /* 0x0000000000ff7886 */ /* 0x000fe40002020000 */
[----:B------:R-:W-:Y:S11]  /*4750*/  @!P4 R2UR UR15, R11 ;  /* 0x000000000b0fc2ca */ /* 0x000ff600000e0000 */
[----:B------:R-:W-:Y:S02]  /*4760*/  @!UPT UIADD3 URZ, UPT, UPT, URZ, URZ, URZ ;  /* 0x000000fffffff290 */ /* 0x000fe4000fffe0ff */
[----:B------:R2:W-:Y:S01]  /*4770*/  @!UP1 UTMALDG.3D [UR8], [UR14], desc[UR18] ;  /* 0x000012080e0095b4 */ /* 0x0005e20008011000 */
[----:B------:R2:W-:Y:S01]  /*4780*/  @!P4 SYNCS.ARRIVE.TRANS64.RED.A0TR RZ, [UR7+0x30], R23 ;  /* 0x00003017ffffc9a7 */ /* 0x0005e20008300407 */
[----:B------:R-:W-:Y:S01]  /*4790*/  UPLOP3.LUT UP1, UPT, UPT, UPT, UPT, 0x80, 0x8 ;  /* 0x000000000008789c */ /* 0x000fe20003f2f070 */
[----:B------:R-:W-:Y:S01]  /*47a0*/  SYNCS.ARRIVE.TRANS64.RED.A1T0 RZ, [UR13], RZ ;  /* 0x000000ffffff79a7 */ /* 0x000fe2000810040d */
[----:B------:R-:W-:Y:S09]  /*47b0*/  @P3 BRA `(.L_x_73) ;  /* 0xfffffff000f03947 */ /* 0x000ff2000383ffff */
[----:B------:R-:W-:-:S04]  /*47c0*/  SHF.L.U32 R3, R31, 0x1f, RZ ;  /* 0x0000001f1f037819 */ /* 0x000fc800000006ff */
[----:B------:R-:W1:Y:S02]  /*47d0*/  SYNCS.PHASECHK.TRANS64.TRYWAIT P0, [UR7+0x38], R3 ;  /* 0x00003803ff0075a7 */ /* 0x000e640008001107 */
[----:B-1----:R-:W-:Y:S05]  /*47e0*/  @!P0 BRA `(.L_x_74) ;  /* 0x0000005400f08947 */ /* 0x002fea0003800000 */
.L_x_146:
[----:B------:R-:W3:Y:S02]  /*47f0*/  SYNCS.PHASECHK.TRANS64.TRYWAIT P0, [UR7+0x40], R3 ;  /* 0x00004003ff0075a7 */ /* 0x000ee40008001107 */
[----:B---3--:R-:W-:Y:S05]  /*4800*/  @!P0 BRA `(.L_x_75) ;  /* 0x0000005800008947 */ /* 0x008fea0003800000 */
.L_x_148:
[----:B-1----:R-:W-:-:S07]  /*4810*/  MOV R0, UR7 ;  /* 0x0000000700007c02 */ /* 0x002fce0008000f00 */
.L_x_76:
[----:B-1----:R-:W-:-:S04]  /*4820*/  SHF.L.U32 R3, R31, 0x1f, RZ ;  /* 0x0000001f1f037819 */ /* 0x002fc800000006ff */
[----:B------:R1:W3:Y:S03]  /*4830*/  SYNCS.PHASECHK.TRANS64.TRYWAIT P0, [R0+URZ+0x48], R3 ;  /* 0x00004803000075a7 */ /* 0x0002e600080011ff */
[----:B---3--:R-:W-:Y:S05]  /*4840*/  @!P0 NANOSLEEP.SYNCS 0x989680 ;  /* 0x009896800000895d */ /* 0x008fea0003900000 */
[----:B------:R-:W3:Y:S02]  /*4850*/  @!P0 SYNCS.PHASECHK.TRANS64 P0, [R0+URZ+0x48], R3 ;  /* 0x00004803000085a7 */ /* 0x000ee400080010ff */
[----:B--23--:R-:W-:Y:S05]  /*4860*/  @P0 EXIT ;  /* 0x000000000000094d */ /* 0x00cfea0003800000 */
[----:B------:R-:W-:Y:S05]  /*4870*/  BRA `(.L_x_76) ;  /* 0xfffffffc00e87947 */ /* 0x000fea000383ffff */
.L_x_63:
[----:B------:R-:W-:-:S06]  /*4880*/  UISETP.GE.AND UP1, UPT, UR8, 0x4, UPT ;  /* 0x000000040800788c */ /* 0x000fcc000bf26270 */
[----:B------:R-:W-:-:S13]  /*4890*/  PLOP3.LUT P0, PT, PT, PT, UP1, 0x80, 0x8 ;  /* 0x000000000008781c */ /* 0x000fda0003f0f018 */
[----:B------:R-:W-:Y:S05]  /*48a0*/  @!P0 EXIT ;  /* 0x000000000000894d */ /* 0x000fea0003800000 */
[----:B------:R-:W-:Y:S01]  /*48b0*/  BAR.SYNC.DEFER_BLOCKING 0x6, 0xa0 ;  /* 0x0182800000007b1d */ /* 0x000fe20000010000 */
[C---:B------:R-:W-:Y:S01]  /*48c0*/  IMAD.SHL.U32 R5, R170.reuse, 0x40, RZ ;  /* 0x00000040aa057824 */ /* 0x040fe200078e00ff */
[C---:B------:R-:W-:Y:S01]  /*48d0*/  LOP3.LUT R161, R170.reuse, 0x1, RZ, 0xc0, !PT ;  /* 0x00000001aaa17812 */ /* 0x040fe200078ec0ff */
[C---:B------:R-:W-:Y:S02]  /*48e0*/  IMAD.U32 R2, R170.reuse, 0x10000, RZ ;  /* 0x00010000aa027824 */ /* 0x040fe400078e00ff */
[----:B------:R-:W-:Y:S02]  /*48f0*/  HFMA2 R167, -RZ, RZ, 0, 5.9604644775390625e-08 ;  /* 0x00000001ffa77431 */ /* 0x000fe400000001ff */
[----:B------:R-:W-:Y:S01]  /*4900*/  IMAD.SHL.U32 R160, R170, 0x8, RZ ;  /* 0x00000008aaa07824 */ /* 0x000fe200078e00ff */
[----:B------:R-:W-:Y:S01]  /*4910*/  UMOV UR48, 0x400 ;  /* 0x0000040000307882 */ /* 0x000fe20000000000 */
[----:B------:R-:W1:Y:S01]  /*4920*/  LDC R159, c[0x0][0x370] ;  /* 0x0000dc00ff9f7b82 */ /* 0x000e620000000800 */
[----:B------:R-:W-:Y:S01]  /*4930*/  ULEA UR48, UR37, UR48, 0x18 ;  /* 0x0000003025307291 */ /* 0x000fe2000f8ec0ff */
[----:B------:R-:W-:Y:S01]  /*4940*/  ISETP.NE.U32.AND P0, PT, R161, 0x1, PT ;  /* 0x00000001a100780c */ /* 0x000fe20003f05070 */
[----:B------:R-:W-:Y:S01]  /*4950*/  IMAD.MOV.U32 R169, RZ, RZ, 0x2 ;  /* 0x00000002ffa97424 */ /* 0x000fe200078e00ff */
[----:B------:R-:W-:Y:S01]  /*4960*/  LOP3.LUT R7, R5, 0x1c0, RZ, 0xc0, !PT ;  /* 0x000001c005077812 */ /* 0x000fe200078ec0ff */
[----:B------:R-:W-:Y:S01]  /*4970*/  UIADD3 UR4, UPT, UPT, UR48, 0x400, URZ ;  /* 0x0000040030047890 */ /* 0x000fe2000fffe0ff */
[----:B------:R-:W-:Y:S01]  /*4980*/  LOP3.LUT R2, R2, 0x600000, RZ, 0xc0, !PT ;  /* 0x0060000002027812 */ /* 0x000fe200078ec0ff */
[----:B------:R-:W-:Y:S01]  /*4990*/  IMAD.MOV.U32 R168, RZ, RZ, 0x4 ;  /* 0x00000004ffa87424 */ /* 0x000fe200078e00ff */
[----:B------:R-:W2:Y:S01]  /*49a0*/  LDC R74, c[0x0][0xb0c] ;  /* 0x0002c300ff4a7b82 */ /* 0x000ea20000000800 */
[----:B------:R-:W-:Y:S01]  /*49b0*/  R2P PR, R170, 0x6 ;  /* 0x00000006aa007804 */ /* 0x000fe20000000000 */
[----:B------:R-:W-:Y:S01]  /*49c0*/  IMAD.MOV.U32 R79, RZ, RZ, RZ ;  /* 0x000000ffff4f7224 */ /* 0x000fe200078e00ff */
[----:B------:R-:W-:Y:S01]  /*49d0*/  LOP3.LUT R160, R7, 0x38, R160, 0xf8, !PT ;  /* 0x0000003807a07812 */ /* 0x000fe200078ef8a0 */
[----:B------:R-:W-:Y:S01]  /*49e0*/  IMAD.MOV.U32 R166, RZ, RZ, RZ ;  /* 0x000000ffffa67224 */ /* 0x000fe200078e00ff */
[----:B------:R-:W-:Y:S01]  /*49f0*/  P2R R0, PR, RZ, 0x1 ;  /* 0x00000001ff007803 */ /* 0x000fe20000000000 */
[----:B------:R-:W-:Y:S01]  /*4a00*/  IMAD.MOV.U32 R173, RZ, RZ, RZ ;  /* 0x000000ffffad7224 */ /* 0x000fe200078e00ff */
[----:B------:R-:W-:Y:S01]  /*4a10*/  LOP3.LUT R160, R160, 0x1e00, R5, 0xf8, !PT ;  /* 0x00001e00a0a07812 */ /* 0x000fe200078ef805 */
[----:B------:R-:W4:Y:S01]  /*4a20*/  LDC R157, c[0x0][0xb20] ;  /* 0x0002c800ff9d7b82 */ /* 0x000f220000000800 */
[----:B------:R-:W3:Y:S01]  /*4a30*/  LDS R3, [UR48+0xf0] ;  /* 0x0000f030ff037984 */ /* 0x000ee20008000800 */
[----:B------:R-:W-:Y:S01]  /*4a40*/  LOP3.LUT R170, R170, 0x60, RZ, 0xc0, !PT ;  /* 0x00000060aaaa7812 */ /* 0x000fe200078ec0ff */
[----:B------:R-:W-:Y:S01]  /*4a50*/  IMAD.U32 R163, RZ, RZ, UR4 ;  /* 0x00000004ffa37e24 */ /* 0x000fe2000f8e00ff */
[----:B------:R-:W-:Y:S01]  /*4a60*/  MOV R165, RZ ;  /* 0x000000ff00a57202 */ /* 0x000fe20000000f00 */
[----:B------:R-:W1:Y:S01]  /*4a70*/  LDCU.64 UR52, c[0x0][0x348] ;  /* 0x00006900ff3477ac */ /* 0x000e620008000a00 */
[----:B------:R-:W-:-:S02]  /*4a80*/  SEL R169, R169, 0xfffffffe, !P1 ;  /* 0xfffffffea9a97807 */ /* 0x000fc40004800000 */
[----:B------:R-:W1:Y:S01]  /*4a90*/  LDC R73, c[0x0][0xb30] ;  /* 0x0002cc00ff497b82 */ /* 0x000e620000000800 */
[----:B------:R-:W-:Y:S01]  /*4aa0*/  SEL R168, R168, 0xfffffffc, !P2 ;  /* 0xfffffffca8a87807 */ /* 0x000fe20005000000 */
[----:B------:R-:W1:Y:S01]  /*4ab0*/  LDCU.64 UR38, c[0x0][0x888] ;  /* 0x00011100ff2677ac */ /* 0x000e620008000a00 */
[----:B------:R-:W1:Y:S05]  /*4ac0*/  LDCU.64 UR44, c[0x0][0x890] ;  /* 0x00011200ff2c77ac */ /* 0x000e6a0008000a00 */
[----:B------:R-:W1:Y:S01]  /*4ad0*/  LDC.64 R152, c[0x0][0xb10] ;  /* 0x0002c400ff987b82 */ /* 0x000e620000000a00 */
[----:B------:R-:W-:Y:S01]  /*4ae0*/  UMOV UR50, URZ ;  /* 0x000000ff00327c82 */ /* 0x000fe20008000000 */
[----:B------:R-:W-:-:S06]  /*4af0*/  UMOV UR49, URZ ;  /* 0x000000ff00317c82 */ /* 0x000fcc0008000000 */
[----:B------:R-:W1:Y:S08]  /*4b00*/  LDC.64 R70, c[0x0][0xb18] ;  /* 0x0002c600ff467b82 */ /* 0x000e700000000a00 */
[----:B------:R-:W1:Y:S08]  /*4b10*/  LDC.64 R68, c[0x0][0xb28] ;  /* 0x0002ca00ff447b82 */ /* 0x000e700000000a00 */
[----:B------:R-:W1:Y:S01]  /*4b20*/  LDC.64 R150, c[0x0][0x8b0] ;  /* 0x00022c00ff967b82 */ /* 0x000e620000000a00 */
[----:B---3--:R-:W-:-:S07]  /*4b30*/  IMAD.IADD R2, R3, 0x1, R2 ;  /* 0x0000000103027824 */ /* 0x008fce00078e0202 */
[----:B------:R-:W3:Y:S08]  /*4b40*/  LDC.64 R148, c[0x0][0x8a8] ;  /* 0x00022a00ff947b82 */ /* 0x000ef00000000a00 */
[----:B--2-4-:R-:W1:Y:S02]  /*4b50*/  LDC R158, c[0x0][0x374] ;  /* 0x0000dd00ff9e7b82 */ /* 0x014e640000000800 */
.L_x_113:
[----:B------:R-:W-:Y:S02]  /*4b60*/  LEA R0, R173, UR48, 0x3 ;  /* 0x00000030ad007c11 */ /* 0x000fe4000f8e18ff */
[----:B------:R-:W-:Y:S02]  /*4b70*/  SHF.L.U32 R3, R165, 0x1f, RZ ;  /* 0x0000001fa5037819 */ /* 0x000fe400000006ff */
[----:B-1----:R-:W-:Y:S02]  /*4b80*/  LEA R16, R173, UR48, 0x4 ;  /* 0x00000030ad107c11 */ /* 0x002fe4000f8e20ff */
[----:B------:R-:W2:Y:S02]  /*4b90*/  SYNCS.PHASECHK.TRANS64.TRYWAIT P0, [R0+URZ+0x60], R3 ;  /* 0x00006003000075a7 */ /* 0x000ea400080011ff */
[----:B--2---:R-:W-:Y:S05]  /*4ba0*/  @!P0 BRA `(.L_x_77) ;  /* 0x0000005400308947 */ /* 0x004fea0003800000 */
.L_x_149:
[----:B------:R-:W4:Y:S01]  /*4bb0*/  LDC.64 R14, c[0x0][0xb10] ;  /* 0x0002c400ff0e7b82 */ /* 0x000f220000000a00 */
[----:B------:R-:W3:Y:S01]  /*4bc0*/  LDS.128 R16, [R16+0xd0] ;  /* 0x0000d00010107984 */ /* 0x000ee20000000c00 */
[----:B-1----:R-:W-:Y:S01]  /*4bd0*/  ISETP.NE.AND P1, PT, R73, 0x1, PT ;  /* 0x000000014900780c */ /* 0x002fe20003f25270 */
[----:B--2---:R-:W-:Y:S01]  /*4be0*/  VIADD R0, R0, 0x70 ;  /* 0x0000007000007836 */ /* 0x004fe20000000000 */
[----:B------:R-:W-:Y:S04]  /*4bf0*/  ISETP.GE.AND P0, PT, R72, 0x1, PT ;  /* 0x000000014800780c */ /* 0x000fe80003f06270 */
[----:B------:R-:W1:Y:S01]  /*4c00*/  LDC.64 R12, c[0x0][0xb18] ;  /* 0x0002c600ff0c7b82 */ /* 0x000e620000000a00 */
[----:B------:R-:W-:Y:S01]  /*4c10*/  PRMT R0, RZ, 0x654, R0 ;  /* 0x00000654ff007816 */ /* 0x000fe20000000000 */
[----:B------:R-:W-:Y:S01]  /*4c20*/  @!PT LDS RZ, [RZ] ;  /* 0x00000000fffff984 */ /* 0x000fe20000000800 */
[----:B------:R-:W-:Y:S01]  /*4c30*/  @!PT LDS RZ, [RZ] ;  /* 0x00000000fffff984 */ /* 0x000fe20000000800 */
[----:B------:R-:W-:Y:S01]  /*4c40*/  @!PT LDS RZ, [RZ] ;  /* 0x00000000fffff984 */ /* 0x000fe20000000800 */
[----:B------:R-:W-:Y:S01]  /*4c50*/  @!PT LDS RZ, [RZ] ;  /* 0x00000000fffff984 */ /* 0x000fe20000000800 */
[----:B------:R2:W-:Y:S06]  /*4c60*/  MEMBAR.ALL.CTA ;  /* 0x0000000000007992 */ /* 0x0005ec0000008000 */
[----:B--2---:R-:W2:Y:S01]  /*4c70*/  FENCE.VIEW.ASYNC.S ;  /* 0x00000000000073c6 */ /* 0x004ea20000000000 */
[----:B------:R-:W1:Y:S08]  /*4c80*/  @!P1 LDC R11, c[0x0][0xb20] ;  /* 0x0002c800ff0b9b82 */ /* 0x000e700000000800 */
[----:B------:R-:W1:Y:S01]  /*4c90*/  @!P1 LDC R10, c[0x0][0xb0c] ;  /* 0x0002c300ff0a9b82 */ /* 0x000e620000000800 */
[----:B--2---:R2:W-:Y:S01]  /*4ca0*/  SYNCS.ARRIVE.TRANS64.RED.A1T0 RZ, [R0+URZ], RZ ;  /* 0x000000ff00ff79a7 */ /* 0x0045e200081004ff */
[----:B---3--:R-:W-:Y:S04]  /*4cb0*/  LOP3.LUT P4, RZ, R18, 0x1, RZ, 0xc0, !PT ;  /* 0x0000000112ff7812 */ /* 0x008fe8000788c0ff */
[----:B------:R-:W-:Y:S09]  /*4cc0*/  P2R R171, PR, RZ, 0x10 ;  /* 0x00000010ffab7803 */ /* 0x000ff20000000000 */
[----:B------:R-:W-:Y:S02]  /*4cd0*/  @P4 MOV R77, R16 ;  /* 0x00000010004d4202 */ /* 0x000fe40000000f00 */
[----:B------:R-:W-:Y:S01]  /*4ce0*/  @P4 LOP3.LUT R75, R17, 0xffff, RZ, 0xc0, !PT ;  /* 0x0000ffff114b4812 */ /* 0x000fe200078ec0ff */
[----:B--2-4-:R-:W-:Y:S06]  /*4cf0*/  @!P0 BRA `(.L_x_78) ;  /* 0x0000000000a48947 */ /* 0x014fec0003800000 */
[----:B------:R-:W-:Y:S01]  /*4d00*/  IMAD.HI.U32 R24, R158, R71, RZ ;  /* 0x000000479e187227 */ /* 0x000fe200078e00ff */
[----:B------:R-:W-:Y:S02]  /*4d10*/  ISETP.NE.AND P0, PT, R70, 0x1, PT ;  /* 0x000000014600780c */ /* 0x000fe40003f05270 */
[----:B------:R-:W-:Y:S01]  /*4d20*/  ISETP.NE.AND P2, PT, R72, 0x1, PT ;  /* 0x000000014800780c */ /* 0x000fe20003f45270 */
[-C--:B------:R-:W-:Y:S01]  /*4d30*/  IMAD.HI.U32 R22, R159, R152.reuse, RZ ;  /* 0x000000989f167227 */ /* 0x080fe200078e00ff */
[----:B------:R-:W-:Y:S02]  /*4d40*/  SHF.R.U32.HI R23, RZ, R157, R24 ;  /* 0x0000009dff177219 */ /* 0x000fe40000011618 */
[----:B------:R-:W-:Y:S01]  /*4d50*/  ISETP.NE.AND P3, PT, R74, 0x1, PT ;  /* 0x000000014a00780c */ /* 0x000fe20003f65270 */
[----:B------:R-:W-:Y:S01]  /*4d60*/  IMAD.HI.U32 R28, R75, R71, RZ ;  /* 0x000000474b1c7227 */ /* 0x000fe200078e00ff */
[----:B------:R-:W-:Y:S02]  /*4d70*/  SHF.R.U32.HI R22, RZ, R153, R22 ;  /* 0x00000099ff167219 */ /* 0x000fe40000011616 */
[----:B------:R-:W-:Y:S01]  /*4d80*/  SEL R3, R158, R23, !P0 ;  /* 0x000000179e037207 */ /* 0x000fe20004000000 */
[----:B------:R-:W-:Y:S01]  /*4d90*/  IMAD.HI.U32 R26, R77, R152, RZ ;  /* 0x000000984d1a7227 */ /* 0x000fe200078e00ff */
[----:B------:R-:W-:Y:S03]  /*4da0*/  SEL R7, R159, R22, !P3 ;  /* 0x000000169f077207 */ /* 0x000fe60005800000 */
[-C--:B------:R-:W-:Y:S01]  /*4db0*/  IMAD.HI.U32 R22, R3, R68.reuse, RZ ;  /* 0x0000004403167227 */ /* 0x080fe200078e00ff */
[----:B------:R-:W-:Y:S03]  /*4dc0*/  SHF.R.U32.HI R26, RZ, R153, R26 ;  /* 0x00000099ff1a7219 */ /* 0x000fe6000001161a */
[----:B------:R-:W-:Y:S01]  /*4dd0*/  IMAD.HI.U32 R24, R7, R68, RZ ;  /* 0x0000004407187227 */ /* 0x000fe200078e00ff */
[----:B------:R-:W-:Y:S02]  /*4de0*/  @P2 SHF.R.U32.HI R3, RZ, R69, R22 ;  /* 0x00000045ff032219 */ /* 0x000fe40000011616 */
[----:B------:R-:W-:Y:S02]  /*4df0*/  SHF.R.U32.HI R22, RZ, R157, R28 ;  /* 0x0000009dff167219 */ /* 0x000fe4000001161c */
[----:B------:R-:W-:Y:S01]  /*4e00*/  @P2 SHF.R.U32.HI R7, RZ, R69, R24 ;  /* 0x00000045ff072219 */ /* 0x000fe20000011618 */
[C---:B------:R-:W-:Y:S01]  /*4e10*/  IMAD R4, R72.reuse, R3, RZ ;  /* 0x0000000348047224 */ /* 0x040fe200078e02ff */
[----:B------:R-:W-:Y:S02]  /*4e20*/  SEL R5, R75, R22, !P0 ;  /* 0x000000164b057207 */ /* 0x000fe40004000000 */
[----:B------:R-:W-:Y:S01]  /*4e30*/  SEL R3, R77, R26, !P3 ;  /* 0x0000001a4d037207 */ /* 0x000fe20005800000 */
[----:B------:R-:W-:Y:S01]  /*4e40*/  IMAD R6, R72, R7, RZ ;  /* 0x0000000748067224 */ /* 0x000fe200078e02ff */
[C---:B------:R-:W-:Y:S01]  /*4e50*/  ISETP.GE.AND P0, PT, R5.reuse, R4, PT ;  /* 0x000000040500720c */ /* 0x040fe20003f06270 */
[----:B------:R-:W-:Y:S03]  /*4e60*/  IMAD.HI.U32 R8, R5, R68, RZ ;  /* 0x0000004405087227 */ /* 0x000fe600078e00ff */
[----:B------:R-:W-:Y:S01]  /*4e70*/  ISETP.GE.OR P0, PT, R3, R6, P0 ;  /* 0x000000060300720c */ /* 0x000fe20000706670 */
[----:B------:R-:W-:Y:S01]  /*4e80*/  IMAD.MOV R6, RZ, RZ, -R3 ;  /* 0x000000ffff067224 */ /* 0x000fe200078e0a03 */
[-C--:B------:R-:W-:Y:S03]  /*4e90*/  SHF.R.U32.HI R8, RZ, R69.reuse, R8 ;  /* 0x00000045ff087219 */ /* 0x080fe60000011608 */
[----:B------:R-:W-:Y:S01]  /*4ea0*/  IMAD R77, R74, R6, R77 ;  /* 0x000000064a4d7224 */ /* 0x000fe200078e024d */
[----:B------:R-:W-:Y:S05]  /*4eb0*/  SEL R9, R5, R8, !P2 ;  /* 0x0000000805097207 */ /* 0x000fea0005000000 */
[----:B------:R-:W-:Y:S02]  /*4ec0*/  IMAD.MOV R8, RZ, RZ, -R9 ;  /* 0x000000ffff087224 */ /* 0x000fe400078e0a09 */
[C---:B------:R-:W-:Y:S04]  /*4ed0*/  @!P0 IMAD.HI.U32 R4, R3.reuse, R68, RZ ;  /* 0x0000004403048227 */ /* 0x040fe800078e00ff */
[----:B------:R-:W-:Y:S01]  /*4ee0*/  IMAD R8, R72, R8, R5 ;  /* 0x0000000848087224 */ /* 0x000fe200078e0205 */
[----:B------:R-:W-:Y:S04]  /*4ef0*/  @!P0 SHF.R.U32.HI R4, RZ, R69, R4 ;  /* 0x00000045ff048219 */ /* 0x000fe80000011604 */
[----:B------:R-:W-:Y:S02]  /*4f00*/  @!P0 SEL R0, R3, R4, !P2 ;  /* 0x0000000403008207 */ /* 0x000fe40005000000 */
[----:B------:R-:W-:Y:S02]  /*4f10*/  IADD3 R4, PT, PT, -R5, RZ, RZ ;  /* 0x000000ff05047210 */ /* 0x000fe40007ffe1ff */
[----:B------:R-:W-:Y:S01]  /*4f20*/  @!P0 IADD3 R9, PT, PT, R9, -R0, RZ ;  /* 0x8000000009098210 */ /* 0x000fe20007ffe0ff */
[----:B------:R-:W-:Y:S02]  /*4f30*/  @!P0 IMAD R0, R7, R8, R0 ;  /* 0x0000000807008224 */ /* 0x000fe400078e0200 */
[----:B------:R-:W-:Y:S02]  /*4f40*/  IMAD R75, R70, R4, R75 ;  /* 0x00000004464b7224 */ /* 0x000fe400078e024b */
[----:B------:R-:W-:Y:S02]  /*4f50*/  @!P0 IMAD R5, R9, R72, R3 ;  /* 0x0000004809058224 */ /* 0x000fe400078e0203 */
[----:B------:R-:W-:Y:S04]  /*4f60*/  @!P0 IMAD.MOV.U32 R3, RZ, RZ, R0 ;  /* 0x000000ffff038224 */ /* 0x000fe800078e0000 */
[----:B------:R-:W-:Y:S02]  /*4f70*/  IMAD R77, R3, R74, R77 ;  /* 0x0000004a034d7224 */ /* 0x000fe400078e024d */
[----:B------:R-:W-:Y:S07]  /*4f80*/  IMAD R75, R5, R70, R75 ;  /* 0x00000046054b7224 */ /* 0x000fee00078e024b */
.L_x_78:
[----:B-1----:R-:W-:Y:S01]  /*4f90*/  @!P1 ISETP.NE.AND P0, PT, R12, 0x1, PT ;  /* 0x000000010c00980c */ /* 0x002fe20003f05270 */
[----:B------:R-:W-:Y:S01]  /*4fa0*/  @!P1 IMAD.HI.U32 R4, R75, R13, RZ ;  /* 0x0000000d4b049227 */ /* 0x000fe200078e00ff */
[----:B------:R-:W-:Y:S01]  /*4fb0*/  R2UR UR42, R21 ;  /* 0x00000000152a72ca */ /* 0x000fe200000e0000 */
[----:B------:R-:W-:Y:S01]  /*4fc0*/  BSSY.RECONVERGENT B6, `(.L_x_79) ;  /* 0x0000031000067945 */ /* 0x000fe20003800200 */
[----:B------:R-:W-:Y:S01]  /*4fd0*/  R2UR UR41, R20 ;  /* 0x00000000142972ca */ /* 0x000fe200000e0000 */
[----:B------:R-:W-:Y:S01]  /*4fe0*/  @!P1 IMAD.HI.U32 R0, R77, R14, RZ ;  /* 0x0000000e4d009227 */ /* 0x000fe200078e00ff */
[----:B------:R-:W-:Y:S02]  /*4ff0*/  @!P1 SHF.R.U32.HI R4, RZ, R11, R4 ;  /* 0x0000000bff049219 */ /* 0x000fe40000011604 */
[----:B------:R-:W-:Y:S01]  /*5000*/  @!P1 ISETP.NE.AND P2, PT, R10, 0x1, PT ;  /* 0x000000010a00980c */ /* 0x000fe20003f45270 */
[----:B------:R-:W-:Y:S01]  /*5010*/  VIADD R173, R173, 0x1 ;  /* 0x00000001adad7836 */ /* 0x000fe20000000000 */
[----:B------:R-:W-:Y:S02]  /*5020*/  @!P1 SEL R3, R75, R4, !P0 ;  /* 0x000000044b039207 */ /* 0x000fe40004000000 */
[----:B------:R-:W-:Y:S02]  /*5030*/  @!P1 SHF.R.U32.HI R0, RZ, R15, R0 ;  /* 0x0000000fff009219 */ /* 0x000fe40000011600 */
[----:B------:R-:W-:Y:S01]  /*5040*/  LOP3.LUT P0, RZ, R163, 0x3f0, RZ, 0xc0, !PT ;  /* 0x000003f0a3ff7812 */ /* 0x000fe2000780c0ff */
[----:B------:R-:W-:Y:S01]  /*5050*/  USHF.L.U32 UR42, UR42, 0x7, URZ ;  /* 0x000000072a2a7899 */ /* 0x000fe200080006ff */
[----:B------:R-:W-:Y:S01]  /*5060*/  @!P1 SEL R4, R77, R0, !P2 ;  /* 0x000000004d049207 */ /* 0x000fe20005000000 */
[----:B------:R-:W-:Y:S01]  /*5070*/  UIMAD UR41, UR41, 0xc0, URZ ;  /* 0x000000c0292978a4 */ /* 0x000fe2000f8e02ff */
[----:B------:R-:W-:Y:S03]  /*5080*/  @P4 SHF.R.U32.HI R164, RZ, 0x10, R17 ;  /* 0x00000010ffa44819 */ /* 0x000fe60000011611 */
[----:B------:R-:W-:Y:S02]  /*5090*/  @!P1 IMAD.IADD R0, R3, 0x1, -R4 ;  /* 0x0000000103009824 */ /* 0x000fe400078e0a04 */
[----:B------:R-:W-:Y:S02]  /*50a0*/  @!P1 IMAD.IADD R3, R4, 0x1, -R3 ;  /* 0x0000000104039824 */ /* 0x000fe400078e0a03 */
[----:B------:R-:W-:Y:S02]  /*50b0*/  @!P1 IMAD R77, R0, R10, R77 ;  /* 0x0000000a004d9224 */ /* 0x000fe400078e024d */
[----:B------:R-:W-:Y:S01]  /*50c0*/  @!P1 IMAD R75, R3, R12, R75 ;  /* 0x0000000c034b9224 */ /* 0x000fe200078e024b */
[----:B------:R-:W-:Y:S06]  /*50d0*/  @!P0 BRA `(.L_x_80) ;  /* 0x00000000007c8947 */ /* 0x000fec0003800000 */
[----:B------:R-:W1:Y:S01]  /*50e0*/  LDCU.64 UR8, c[0x4][0x80] ;  /* 0x01001000ff0877ac */ /* 0x000e620008000a00 */
[----:B------:R-:W-:Y:S01]  /*50f0*/  MOV R16, 0x0 ;  /* 0x0000000000107802 */ /* 0x000fe20000000f00 */
[----:B------:R-:W-:Y:S02]  /*5100*/  HFMA2 R12, -RZ, RZ, 0, 5.9604644775390625e-08 ;  /* 0x00000001ff0c7431 */ /* 0x000fe400000001ff */
[----:B------:R-:W-:Y:S01]  /*5110*/  IMAD.MOV.U32 R8, RZ, RZ, 0x70 ;  /* 0x00000070ff087424 */ /* 0x000fe200078e00ff */
[----:B------:R2:W3:Y:S01]  /*5120*/  LDC.64 R14, c[0x4][R16] ;  /* 0x01000000100e7b82 */ /* 0x0004e20000000a00 */
[----:B------:R-:W4:Y:S01]  /*5130*/  LDCU.64 UR6, c[0x4][0x88] ;  /* 0x01001100ff0677ac */ /* 0x000f220008000a00 */
[----:B------:R-:W-:Y:S01]  /*5140*/  IMAD.MOV.U32 R13, RZ, RZ, RZ ;  /* 0x000000ffff0d7224 */ /* 0x000fe200078e00ff */
[----:B------:R-:W2:Y:S01]  /*5150*/  LDCU.64 UR4, c[0x4][0x8] ;  /* 0x01000100ff0477ac */ /* 0x000ea20008000a00 */
[----:B-1----:R-:W-:Y:S01]  /*5160*/  MOV R5, UR9 ;  /* 0x0000000900057c02 */ /* 0x002fe20008000f00 */
[----:B------:R-:W-:Y:S01]  /*5170*/  IMAD.U32 R4, RZ, RZ, UR8 ;  /* 0x00000008ff047e24 */ /* 0x000fe2000f8e00ff */
[----:B----4-:R-:W-:Y:S01]  /*5180*/  MOV R7, UR7 ;  /* 0x0000000700077c02 */ /* 0x010fe20008000f00 */
[----:B------:R-:W-:Y:S01]  /*5190*/  IMAD.U32 R6, RZ, RZ, UR6 ;  /* 0x00000006ff067e24 */ /* 0x000fe2000f8e00ff */
[----:B--2---:R-:W-:Y:S01]  /*51a0*/  MOV R11, UR5 ;  /* 0x00000005000b7c02 */ /* 0x004fe20008000f00 */
[----:B------:R-:W-:Y:S02]  /*51b0*/  IMAD.U32 R10, RZ, RZ, UR4 ;  /* 0x00000004ff0a7e24 */ /* 0x000fe4000f8e00ff */
[----:B------:R-:W-:Y:S07]  /*51c0*/  LEPC R20, `(.L_x_81) ;  /* 0x000000001014794e */ /* 0x000fee0000000000 */
[----:B---3-5:R-:W-:Y:S05]  /*51d0*/  CALL.ABS.NOINC R14 ;  /* 0x000000000e007343 */ /* 0x028fea0003c00000 */
.L_x_81:
[----:B------:R-:W1:Y:S01]  /*51e0*/  LDCU.64 UR8, c[0x4][0x80] ;  /* 0x01001000ff0877ac */ /* 0x000e620008000a00 */
[----:B------:R-:W2:Y:S01]  /*51f0*/  LDC.64 R16, c[0x4][R16] ;  /* 0x0100000010107b82 */ /* 0x000ea20000000a00 */
[----:B------:R-:W-:Y:S02]  /*5200*/  HFMA2 R12, -RZ, RZ, 0, 5.9604644775390625e-08 ;  /* 0x00000001ff0c7431 */ /* 0x000fe400000001ff */
[----:B------:R-:W-:Y:S02]  /*5210*/  IMAD.MOV.U32 R8, RZ, RZ, 0x70 ;  /* 0x00000070ff087424 */ /* 0x000fe400078e00ff */
[----:B------:R-:W-:Y:S01]  /*5220*/  IMAD.MOV.U32 R13, RZ, RZ, RZ ;  /* 0x000000ffff0d7224 */ /* 0x000fe200078e00ff */
[----:B------:R-:W3:Y:S01]  /*5230*/  LDCU.64 UR6, c[0x4][0x88] ;  /* 0x01001100ff0677ac */ /* 0x000ee20008000a00 */
[----:B------:R-:W4:Y:S01]  /*5240*/  LDCU.64 UR4, c[0x4][0x8] ;  /* 0x01000100ff0477ac */ /* 0x000f220008000a00 */
[----:B-1----:R-:W-:Y:S02]  /*5250*/  MOV R4, UR8 ;  /* 0x0000000800047c02 */ /* 0x002fe40008000f00 */
[----:B------:R-:W-:Y:S02]  /*5260*/  MOV R5, UR9 ;  /* 0x0000000900057c02 */ /* 0x000fe40008000f00 */
[----:B---3--:R-:W-:Y:S01]  /*5270*/  MOV R7, UR7 ;  /* 0x0000000700077c02 */ /* 0x008fe20008000f00 */
[----:B------:R-:W-:Y:S01]  /*5280*/  IMAD.U32 R6, RZ, RZ, UR6 ;  /* 0x00000006ff067e24 */ /* 0x000fe2000f8e00ff */
[----:B----4-:R-:W-:Y:S01]  /*5290*/  MOV R11, UR5 ;  /* 0x00000005000b7c02 */ /* 0x010fe20008000f00 */
[----:B------:R-:W-:Y:S02]  /*52a0*/  IMAD.U32 R10, RZ, RZ, UR4 ;  /* 0x00000004ff0a7e24 */ /* 0x000fe4000f8e00ff */
[----:B------:R-:W-:Y:S07]  /*52b0*/  LEPC R20, `(.L_x_80) ;  /* 0x000000001014794e */ /* 0x000fee0000000000 */
[----:B--2---:R-:W-:Y:S05]  /*52c0*/  CALL.ABS.NOINC R16 ;  /* 0x0000000010007343 */ /* 0x004fea0003c00000 */
.L_x_80:
[----:B------:R-:W-:Y:S05]  /*52d0*/  BSYNC.RECONVERGENT B6 ;  /* 0x0000000000067941 */ /* 0x000fea0003800200 */
.L_x_79:
[----:B------:R-:W-:Y:S01]  /*52e0*/  ISETP.NE.U32.AND P4, PT, R150, RZ, PT ;  /* 0x000000ff9600720c */ /* 0x000fe20003f85070 */
[----:B------:R-:W-:Y:S01]  /*52f0*/  UISETP.NE.AND UP2, UPT, UR51, URZ, UPT ;  /* 0x000000ff3300728c */ /* 0x000fe2000bf45270 */
[----:B------:R-:W-:Y:S01]  /*5300*/  ISETP.NE.U32.AND P2, PT, RZ, UR38, PT ;  /* 0x00000026ff007c0c */ /* 0x000fe2000bf45070 */
[----:B------:R-:W-:Y:S01]  /*5310*/  UISETP.NE.U32.AND UP1, UPT, UR44, URZ, UPT ;  /* 0x000000ff2c00728c */ /* 0x000fe2000bf25070 */
[----:B------:R-:W-:Y:S01]  /*5320*/  ISETP.NE.AND.EX P4, PT, R151, RZ, PT, P4 ;  /* 0x000000ff9700720c */ /* 0x000fe20003f85340 */
[----:B------:R-:W-:Y:S01]  /*5330*/  UPLOP3.LUT UP0, UPT, UPT, UPT, UPT, 0x40, 0x4 ;  /* 0x000000000004789c */ /* 0x000fe20003f0e870 */
[----:B------:R-:W-:Y:S01]  /*5340*/  ISETP.NE.AND.EX P2, PT, RZ, UR39, PT, P2 ;  /* 0x00000027ff007c0c */ /* 0x000fe2000bf45320 */
[----:B------:R-:W-:Y:S01]  /*5350*/  UISETP.NE.AND.EX UP1, UPT, UR45, URZ, UPT, UP1 ;  /* 0x000000ff2d00728c */ /* 0x000fe2000bf25310 */
[----:B------:R-:W-:Y:S04]  /*5360*/  PLOP3.LUT P1, PT, PT, PT, UP2, 0x80, 0x8 ;  /* 0x000000000008781c */ /* 0x000fe80003f2f028 */
[----:B------:R-:W-:Y:S06]  /*5370*/  @UP2 UPLOP3.LUT UP0, UPT, UPT, UPT, UP1, 0x80, 0x8 ;  /* 0x000000000008289c */ /* 0x000fec0003f0f010 */
[----:B------:R-:W-:Y:S01]  /*5380*/  PLOP3.LUT P0, PT, PT, PT, UP0, 0x80, 0x8 ;  /* 0x000000000008781c */ /* 0x000fe20003f0f008 */
[----:B------:R-:W-:Y:S01]  /*5390*/  @!UPT UIADD3 URZ, UPT, UPT, URZ, URZ, URZ ;  /* 0x000000fffffff290 */ /* 0x000fe2000fffe0ff */
[----:B------:R-:W-:Y:S11]  /*53a0*/  BRA.U !UP1, `(.L_x_82) ;  /* 0x0000000109387547 */ /* 0x000ff6000b800000 */
[----:B------:R-:W-:Y:S01]  /*53b0*/  UISETP.NE.U32.AND UP0, UPT, UR38, URZ, UPT ;  /* 0x000000ff2600728c */ /* 0x000fe2000bf05070 */
[----:B------:R-:W-:Y:S02]  /*53c0*/  HFMA2 R0, -RZ, RZ, 0, 5.9604644775390625e-08 ;  /* 0x00000001ff007431 */ /* 0x000fe400000001ff */
[----:B------:R-:W-:Y:S01]  /*53d0*/  IMAD.MOV.U32 R155, RZ, RZ, 0x1 ;  /* 0x00000001ff9b7424 */ /* 0x000fe200078e00ff */
[----:B------:R-:W-:Y:S06]  /*53e0*/  UISETP.NE.AND.EX UP0, UPT, UR39, URZ, UPT, UP0 ;  /* 0x000000ff2700728c */ /* 0x000fec000bf05300 */
[----:B------:R-:W-:Y:S05]  /*53f0*/  PLOP3.LUT P3, PT, PT, PT, UP0, 0x80, 0x8 ;  /* 0x000000000008781c */ /* 0x000fea0003f6f008 */
[----:B------:R-:W1:Y:S01]  /*5400*/  @UP0 LDCU.64 UR6, c[0x0][0x888] ;  /* 0x00011100ff0607ac */ /* 0x000e620008000a00 */
[----:B------:R-:W-:Y:S07]  /*5410*/  @UP0 UIMAD UR4, UR36, UR44, URZ ;  /* 0x0000002c240402a4 */ /* 0x000fee000f8e02ff */
[----:B------:R-:W-:Y:S01]  /*5420*/  @!P3 PRMT R155, R0, 0x7610, R155 ;  /* 0x00007610009bb816 */ /* 0x000fe2000000009b */
[----:B-1----:R-:W-:Y:S03]  /*5430*/  @UP0 UIMAD.WIDE UR6, UR4, 0x4, UR6 ;  /* 0x00000004040608a5 */ /* 0x002fe6000f8e0206 */
[----:B------:R-:W1:Y:S03]  /*5440*/  @!UP0 LDCU UR4, c[0x0][0x880] ;  /* 0x00011000ff0487ac */ /* 0x000e660008000800 */
[----:B------:R-:W-:Y:S01]  /*5450*/  IMAD.U32 R4, RZ, RZ, UR6 ;  /* 0x00000006ff047e24 */ /* 0x000fe2000f8e00ff */
[----:B------:R-:W-:Y:S05]  /*5460*/  MOV R5, UR7 ;  /* 0x0000000700057c02 */ /* 0x000fea0008000f00 */
[----:B-----5:R2:W5:Y:S02]  /*5470*/  @P3 LDG.E R81, desc[UR46][R4.64] ;  /* 0x0000002e04513981 */ /* 0x020564000c1e1900 */
[----:B-12---:R-:W-:Y:S02]  /*5480*/  @!P3 IMAD.U32 R81, RZ, RZ, UR4 ;  /* 0x00000004ff51be24 */ /* 0x006fe4000f8e00ff */
.L_x_82:
[----:B------:R-:W-:Y:S05]  /*5490*/  @!P4 BRA `(.L_x_83) ;  /* 0x000000000020c947 */ /* 0x000fea0003800000 */
[----:B------:R-:W-:Y:S04]  /*54a0*/  ISETP.NE.U32.AND P3, PT, R148, RZ, PT ;  /* 0x000000ff9400720c */ /* 0x000fe80003f65070 */
[----:B------:R-:W-:Y:S11]  /*54b0*/  ISETP.NE.AND.EX P3, PT, R149, RZ, PT, P3 ;  /* 0x000000ff9500720c */ /* 0x000ff60003f65330 */
[----:B------:R-:W-:Y:S02]  /*54c0*/  @!UPT UIADD3 URZ, UPT, UPT, URZ, URZ, URZ ;  /* 0x000000fffffff290 */ /* 0x000fe4000fffe0ff */
[----:B------:R-:W1:Y:S01]  /*54d0*/  @P3 LDC.64 R4, c[0x0][0x8a8] ;  /* 0x00022a00ff043b82 */ /* 0x000e620000000a00 */
[----:B------:R-:W-:Y:S04]  /*54e0*/  @P3 IMAD R0, R150, UR36, RZ ;  /* 0x0000002496003c24 */ /* 0x000fe8000f8e02ff */
[----:B-1----:R-:W-:Y:S05]  /*54f0*/  @P3 IMAD.WIDE R4, R0, 0x4, R4 ;  /* 0x0000000400043825 */ /* 0x002fea00078e0204 */
[----:B-----5:R1:W5:Y:S02]  /*5500*/  @P3 LDG.E R76, desc[UR46][R4.64] ;  /* 0x0000002e044c3981 */ /* 0x020364000c1e1900 */
[----:B-1----:R-:W2:Y:S02]  /*5510*/  @!P3 LDC R76, c[0x0][0x8a0] ;  /* 0x00022800ff4cbb82 */ /* 0x002ea40000000800 */
.L_x_83:
[----:B-----5:R-:W-:Y:S01]  /*5520*/  FSETP.NEU.AND P3, PT, R81, RZ, PT ;  /* 0x000000ff5100720b */ /* 0x020fe20003f6d000 */
[----:B------:R-:W-:Y:S01]  /*5530*/  IMAD.SHL.U32 R178, R160, 0x2, RZ ;  /* 0x00000002a0b27824 */ /* 0x000fe200078e00ff */
[----:B------:R-:W-:Y:S01]  /*5540*/  SEL R5, RZ, 0xffffffff, P2 ;  /* 0xffffffffff057807 */ /* 0x000fe20001000000 */
[----:B------:R-:W-:Y:S01]  /*5550*/  IMAD.SHL.U32 R110, R168, 0x10, RZ ;  /* 0x00000010a86e7824 */ /* 0x000fe200078e00ff */
[----:B------:R-:W-:Y:S01]  /*5560*/  @P1 LOP3.LUT P2, RZ, R155, 0xff, RZ, 0xc0, !PT ;  /* 0x000000ff9bff1812 */ /* 0x000fe2000784c0ff */
[----:B------:R-:W-:Y:S01]  /*5570*/  VIADD R179, R178, UR48 ;  /* 0x00000030b2b37c36 */ /* 0x000fe20008000000 */
[----:B------:R-:W-:Y:S01]  /*5580*/  @P1 SEL R0, RZ, 0xffffffff, P3 ;  /* 0xffffffffff001807 */ /* 0x000fe20001800000 */
[----:B------:R-:W-:Y:S01]  /*5590*/  IMAD.SHL.U32 R116, R169, 0x10, RZ ;  /* 0x00000010a9747824 */ /* 0x000fe200078e00ff */
[----:B------:R-:W-:Y:S01]  /*55a0*/  LOP3.LUT R167, R167, 0x1, RZ, 0x3c, !PT ;  /* 0x00000001a7a77812 */ /* 0x000fe200078e3cff */
[----:B------:R-:W-:Y:S01]  /*55b0*/  IMAD.IADD R175, R179, 0x1, R110 ;  /* 0x00000001b3af7824 */ /* 0x000fe200078e026e */
[----:B------:R-:W-:Y:S01]  /*55c0*/  @P0 SEL R0, R5, R0, !P2 ;  /* 0x0000000005000207 */ /* 0x000fe20005000000 */
[----:B------:R-:W-:Y:S01]  /*55d0*/  BSSY B1, `(.L_x_84) ;  /* 0x000004f000017945 */ /* 0x000fe20003800000 */
[C---:B------:R-:W-:Y:S01]  /*55e0*/  LEA R108, R79.reuse, UR48, 0x3 ;  /* 0x000000304f6c7c11 */ /* 0x040fe2000f8e18ff */
[----:B------:R-:W-:Y:S01]  /*55f0*/  IMAD.MOV.U32 R111, RZ, RZ, 0x1 ;  /* 0x00000001ff6f7424 */ /* 0x000fe200078e00ff */
[----:B------:R-:W-:Y:S01]  /*5600*/  @P1 LOP3.LUT R0, R0, 0x1, RZ, 0xc0, !PT ;  /* 0x0000000100001812 */ /* 0x000fe200078ec0ff */
[----:B------:R-:W-:Y:S01]  /*5610*/  IMAD R78, R79, 0xc0, R2 ;  /* 0x000000c04f4e7824 */ /* 0x000fe200078e0202 */
[----:B------:R-:W-:Y:S01]  /*5620*/  SHF.L.U32 R3, R166, 0x1f, RZ ;  /* 0x0000001fa6037819 */ /* 0x000fe200000006ff */
[----:B------:R-:W-:Y:S01]  /*5630*/  IMAD.MOV.U32 R109, RZ, RZ, RZ ;  /* 0x000000ffff6d7224 */ /* 0x000fe200078e00ff */
[----:B------:R-:W-:Y:S02]  /*5640*/  ISETP.NE.U32.OR P5, PT, R0, 0x1, !P1 ;  /* 0x000000010000780c */ /* 0x000fe40004fa5470 */
[----:B------:R-:W-:Y:S02]  /*5650*/  CS2R R146, SRZ ;  /* 0x0000000000927805 */ /* 0x000fe4000001ff00 */
[----:B------:R-:W-:Y:S02]  /*5660*/  PLOP3.LUT P2, PT, PT, PT, UP1, 0x80, 0x8 ;  /* 0x000000000008781c */ /* 0x000fe40003f4f018 */
[----:B------:R-:W-:Y:S02]  /*5670*/  CS2R R144, SRZ ;  /* 0x0000000000907805 */ /* 0x000fe4000001ff00 */
[----:B------:R-:W-:Y:S02]  /*5680*/  SEL R0, RZ, 0xffffffff, P3 ;  /* 0xffffffffff007807 */ /* 0x000fe40001800000 */
[----:B------:R-:W-:Y:S02]  /*5690*/  CS2R R138, SRZ ;  /* 0x00000000008a7805 */ /* 0x000fe4000001ff00 */
[----:B------:R-:W-:Y:S02]  /*56a0*/  LOP3.LUT P3, R172, R155, 0xff, RZ, 0xc0, !PT ;  /* 0x000000ff9bac7812 */ /* 0x000fe4000786c0ff */
[----:B------:R-:W-:Y:S02]  /*56b0*/  CS2R R136, SRZ ;  /* 0x0000000000887805 */ /* 0x000fe4000001ff00 */
[----:B------:R-:W-:Y:S02]  /*56c0*/  P2R R176, PR, RZ, 0x20 ;  /* 0x00000020ffb07803 */ /* 0x000fe40000000000 */
[----:B------:R-:W-:Y:S02]  /*56d0*/  CS2R R130, SRZ ;  /* 0x0000000000827805 */ /* 0x000fe4000001ff00 */
[----:B------:R-:W-:Y:S02]  /*56e0*/  CS2R R128, SRZ ;  /* 0x0000000000807805 */ /* 0x000fe4000001ff00 */
[----:B------:R-:W-:Y:S02]  /*56f0*/  CS2R R122, SRZ ;  /* 0x00000000007a7805 */ /* 0x000fe4000001ff00 */
[----:B------:R-:W-:Y:S02]  /*5700*/  CS2R R120, SRZ ;  /* 0x0000000000787805 */ /* 0x000fe4000001ff00 */
[----:B------:R-:W-:Y:S02]  /*5710*/  @P5 SHF.L.U32 R4, R167, 0x1f, RZ ;  /* 0x0000001fa7045819 */ /* 0x000fe400000006ff */
[----:B------:R-:W-:Y:S02]  /*5720*/  CS2R R114, SRZ ;  /* 0x0000000000727805 */ /* 0x000fe4000001ff00 */
[----:B------:R-:W-:Y:S02]  /*5730*/  @P2 SEL R0, R5, R0, !P3 ;  /* 0x0000000005002207 */ /* 0x000fe40005800000 */
[----:B------:R-:W-:Y:S01]  /*5740*/  CS2R R112, SRZ ;  /* 0x0000000000707805 */ /* 0x000fe2000001ff00 */
[----:B------:R-:W1:Y:S01]  /*5750*/  @P5 SYNCS.PHASECHK.TRANS64.TRYWAIT P1, [UR48+0x20], R4 ;  /* 0x00002004ff0055a7 */ /* 0x000e620008021130 */
[----:B------:R-:W-:Y:S02]  /*5760*/  CS2R R106, SRZ ;  /* 0x00000000006a7805 */ /* 0x000fe4000001ff00 */
[----:B------:R-:W-:Y:S02]  /*5770*/  LOP3.LUT R0, R0, 0x1, RZ, 0xc0, !PT ;  /* 0x0000000100007812 */ /* 0x000fe400078ec0ff */
[----:B------:R-:W-:Y:S02]  /*5780*/  CS2R R104, SRZ ;  /* 0x0000000000687805 */ /* 0x000fe4000001ff00 */
[----:B------:R-:W-:Y:S02]  /*5790*/  CS2R R98, SRZ ;  /* 0x0000000000627805 */ /* 0x000fe4000001ff00 */
[----:B------:R-:W-:Y:S02]  /*57a0*/  CS2R R96, SRZ ;  /* 0x0000000000607805 */ /* 0x000fe4000001ff00 */
[----:B------:R-:W-:Y:S02]  /*57b0*/  ISETP.NE.U32.AND P4, PT, R0, 0x1, PT ;  /* 0x000000010000780c */ /* 0x000fe40003f85070 */
[----:B------:R-:W-:Y:S02]  /*57c0*/  CS2R R90, SRZ ;  /* 0x00000000005a7805 */ /* 0x000fe4000001ff00 */
[----:B------:R-:W-:Y:S01]  /*57d0*/  CS2R R88, SRZ ;  /* 0x0000000000587805 */ /* 0x000fe2000001ff00 */
[----:B------:R-:W-:Y:S01]  /*57e0*/  IMAD.IADD R177, R179, 0x1, R116 ;  /* 0x00000001b3b17824 */ /* 0x000fe200078e0274 */
[----:B------:R-:W-:Y:S01]  /*57f0*/  P2R R117, PR, RZ, 0x10 ;  /* 0x00000010ff757803 */ /* 0x000fe20000000000 */
[----:B------:R-:W-:Y:S01]  /*5800*/  IMAD.IADD R174, R116, 0x1, R175 ;  /* 0x0000000174ae7824 */ /* 0x000fe200078e02af */
[----:B------:R3:W4:Y:S01]  /*5810*/  SYNCS.PHASECHK.TRANS64.TRYWAIT P0, [R108+URZ+0x80], R3 ;  /* 0x000080036c0075a7 */ /* 0x00072200080011ff */
[----:B-1----:R-:W-:Y:S01]  /*5820*/  @P5 SEL R111, RZ, 0x1, !P1 ;  /* 0x00000001ff6f5807 */ /* 0x002fe20004800000 */
[----:B---3--:R-:W-:Y:S06]  /*5830*/  @!P5 BRA `(.L_x_85) ;  /* 0x0000000000a0d947 */ /* 0x008fec0003800000 */
[----:B------:R-:W-:Y:S01]  /*5840*/  @P4 IMAD.MOV.U32 R0, RZ, RZ, -0x10 ;  /* 0xfffffff0ff004424 */ /* 0x000fe200078e00ff */
[----:B------:R-:W-:Y:S01]  /*5850*/  ISETP.NE.AND P1, PT, R111, RZ, PT ;  /* 0x000000ff6f00720c */ /* 0x000fe20003f25270 */
[----:B------:R-:W-:Y:S01]  /*5860*/  BSSY B0, `(.L_x_86) ;  /* 0x0000010000007945 */ /* 0x000fe20003800000 */
[----:B------:R-:W-:Y:S02]  /*5870*/  ISETP.NE.U32.AND P5, PT, R161, 0x1, PT ;  /* 0x00000001a100780c */ /* 0x000fe40003fa5070 */
[----:B------:R-:W-:Y:S02]  /*5880*/  CS2R R98, SRZ ;  /* 0x0000000000627805 */ /* 0x000fe4000001ff00 */
[----:B------:R-:W-:Y:S02]  /*5890*/  CS2R R96, SRZ ;  /* 0x0000000000607805 */ /* 0x000fe4000001ff00 */
[----:B------:R-:W-:Y:S02]  /*58a0*/  CS2R R114, SRZ ;  /* 0x0000000000727805 */ /* 0x000fe4000001ff00 */
[----:B------:R-:W-:Y:S02]  /*58b0*/  @P4 SEL R0, R0, 0x10, !P5 ;  /* 0x0000001000004807 */ /* 0x000fe40006800000 */
[----:B------:R-:W-:Y:S02]  /*58c0*/  CS2R R112, SRZ ;  /* 0x0000000000707805 */ /* 0x000fe4000001ff00 */
[----:B------:R-:W-:Y:S02]  /*58d0*/  CS2R R130, SRZ ;  /* 0x0000000000827805 */ /* 0x000fe4000001ff00 */
[----:B------:R-:W-:Y:S01]  /*58e0*/  CS2R R128, SRZ ;  /* 0x0000000000807805 */ /* 0x000fe2000001ff00 */
[----:B------:R-:W-:Y:S02]  /*58f0*/  @P4 IMAD.IADD R8, R179, 0x1, R0 ;  /* 0x00000001b3084824 */ /* 0x000fe400078e0200 */
[C---:B------:R-:W-:Y:S02]  /*5900*/  @P4 IMAD.IADD R7, R0.reuse, 0x1, R177 ;  /* 0x0000000100074824 */ /* 0x040fe400078e02b1 */
[----:B------:R-:W-:Y:S01]  /*5910*/  @P4 IMAD.IADD R6, R0, 0x1, R175 ;  /* 0x0000000100064824 */ /* 0x000fe200078e02af */
[----:B------:R-:W-:Y:S06]  /*5920*/  @P1 BRA `(.L_x_87) ;  /* 0x00000000000c1947 */ /* 0x000fec0003800000 */
[----:B------:R-:W-:Y:S04]  /*5930*/  SHF.L.U32 R5, R167, 0x1f, RZ ;  /* 0x0000001fa7057819 */ /* 0x000fe800000006ff */
[----:B------:R-:W1:Y:S02]  /*5940*/  SYNCS.PHASECHK.TRANS64.TRYWAIT P1, [UR48+0x20], R5 ;  /* 0x00002005ff0075a7 */ /* 0x000e640008021130 */
[----:B-1----:R-:W-:Y:S05]  /*5950*/  @!P1 BRA `(.L_x_88) ;  /* 0x0000004400d89947 */ /* 0x002fea0003800000 */
.L_x_87:
[----:B------:R-:W-:Y:S05]  /*5960*/  BSYNC B0 ;  /* 0x0000000000007941 */ /* 0x000fea0003800000 */
.L_x_86:
[----:B------:R-:W-:Y:S01]  /*5970*/  ISETP.NE.AND P1, PT, R117, RZ, PT ;  /* 0x000000ff7500720c */ /* 0x000fe20003f25270 */
[----:B------:R-:W-:Y:S01]  /*5980*/  IMAD.MOV.U32 R147, RZ, RZ, RZ ;  /* 0x000000ffff937224 */ /* 0x000fe200078e00ff */
[----:B------:R-:W-:Y:S02]  /*5990*/  CS2R R144, SRZ ;  /* 0x0000000000907805 */ /* 0x000fe4000001ff00 */
[----:B------:R-:W-:Y:S02]  /*59a0*/  CS2R R90, SRZ ;  /* 0x00000000005a7805 */ /* 0x000fe4000001ff00 */
[----:B------:R-:W-:Y:S02]  /*59b0*/  CS2R R88, SRZ ;  /* 0x0000000000587805 */ /* 0x000fe4000001ff00 */
[----:B------:R-:W-:Y:S02]  /*59c0*/  CS2R R106, SRZ ;  /* 0x00000000006a7805 */ /* 0x000fe4000001ff00 */
[----:B------:R-:W-:Y:S02]  /*59d0*/  CS2R R104, SRZ ;  /* 0x0000000000687805 */ /* 0x000fe4000001ff00 */
[----:B------:R-:W-:Y:S02]  /*59e0*/  CS2R R122, SRZ ;  /* 0x00000000007a7805 */ /* 0x000fe4000001ff00 */
[----:B------:R-:W-:Y:S02]  /*59f0*/  CS2R R120, SRZ ;  /* 0x0000000000787805 */ /* 0x000fe4000001ff00 */
[----:B------:R-:W-:Y:S02]  /*5a00*/  CS2R R138, SRZ ;  /* 0x00000000008a7805 */ /* 0x000fe4000001ff00 */
[----:B------:R-:W-:Y:S01]  /*5a10*/  CS2R R136, SRZ ;  /* 0x0000000000887805 */ /* 0x000fe2000001ff00 */
[----:B------:R-:W-:Y:S01]  /*5a20*/  IMAD.MOV.U32 R109, RZ, RZ, 0x1 ;  /* 0x00000001ff6d7424 */ /* 0x000fe200078e00ff */
[----:B------:R3:W1:Y:S01]  /*5a30*/  @P1 LDS.128 R96, [R8+0x400] ;  /* 0x0004000008601984 */ /* 0x0006620000000c00 */
[----:B------:R-:W-:Y:S03]  /*5a40*/  @P1 IMAD.IADD R0, R0, 0x1, R174 ;  /* 0x0000000100001824 */ /* 0x000fe600078e02ae */
[----:B------:R3:W1:Y:S04]  /*5a50*/  @P1 LDS.128 R112, [R7+0x400] ;  /* 0x0004000007701984 */ /* 0x0006680000000c00 */
[----:B------:R3:W1:Y:S04]  /*5a60*/  @P1 LDS.128 R128, [R6+0x400] ;  /* 0x0004000006801984 */ /* 0x0006680000000c00 */
[----:B------:R3:W1:Y:S04]  /*5a70*/  @P1 LDS.128 R144, [R0+0x400] ;  /* 0x0004000000901984 */ /* 0x0006680000000c00 */
[----:B------:R3:W1:Y:S04]  /*5a80*/  @P1 LDS.128 R88, [R178+UR48+0x400] ;  /* 0x00040030b2581984 */ /* 0x0006680008000c00 */
[----:B------:R3:W1:Y:S04]  /*5a90*/  @P1 LDS.128 R104, [R177+0x400] ;  /* 0x00040000b1681984 */ /* 0x0006680000000c00 */
[----:B------:R3:W1:Y:S04]  /*5aa0*/  @P1 LDS.128 R120, [R175+0x400] ;  /* 0x00040000af781984 */ /* 0x0006680000000c00 */
[----:B------:R3:W1:Y:S02]  /*5ab0*/  @P1 LDS.128 R136, [R174+0x400] ;  /* 0x00040000ae881984 */ /* 0x0006640000000c00 */
.L_x_85:
[----:B------:R-:W-:Y:S05]  /*5ac0*/  BSYNC B1 ;  /* 0x0000000000017941 */ /* 0x000fea0003800000 */
.L_x_84:
[----:B-1----:R-:W-:Y:S04]  /*5ad0*/  SHF.R.U32.HI R5, RZ, 0x15, R78 ;  /* 0x00000015ff057819 */ /* 0x002fe8000001164e */
[----:B------:R-:W-:Y:S01]  /*5ae0*/  LOP3.LUT P1, RZ, R5, 0x3, R162, 0x48, !PT ;  /* 0x0000000305ff7812 */ /* 0x000fe200078248a2 */
[----:B------:R-:W-:Y:S01]  /*5af0*/  @!UPT UIADD3 URZ, UPT, UPT, URZ, URZ, URZ ;  /* 0x000000fffffff290 */ /* 0x000fe2000fffe0ff */
[----:B----4-:R-:W-:Y:S11]  /*5b00*/  @P0 BRA `(.L_x_89) ;  /* 0x0000000000080947 */ /* 0x010ff60003800000 */
[----:B------:R-:W1:Y:S02]  /*5b10*/  SYNCS.PHASECHK.TRANS64.TRYWAIT P0, [R108+URZ+0x80], R3 ;  /* 0x000080036c0075a7 */ /* 0x000e6400080011ff */
[----:B-1----:R-:W-:Y:S05]  /*5b20*/  @!P0 BRA `(.L_x_90) ;  /* 0x00000044007c8947 */ /* 0x002fea0003800000 */
.L_x_89:
[----:B------:R-:W-:Y:S05]  /*5b30*/  @!P1 BRA `(.L_x_91) ;  /* 0x0000000000409947 */ /* 0x000fea0003800000 */
[----:B------:R-:W4:Y:S01]  /*5b40*/  LDCU.64 UR8, c[0x4][0x70] ;  /* 0x01000e00ff0877ac */ /* 0x000f220008000a00 */
[----:B------:R-:W-:Y:S01]  /*5b50*/  MOV R15, 0x0 ;  /* 0x00000000000f7802 */ /* 0x000fe20000000f00 */
[----:B------:R-:W-:Y:S02]  /*5b60*/  HFMA2 R12, -RZ, RZ, 0, 5.9604644775390625e-08 ;  /* 0x00000001ff0c7431 */ /* 0x000fe400000001ff */
[----:B---3--:R-:W-:Y:S02]  /*5b70*/  IMAD.MOV.U32 R8, RZ, RZ, 0x192 ;  /* 0x00000192ff087424 */ /* 0x008fe400078e00ff */
[----:B------:R-:W-:Y:S01]  /*5b80*/  IMAD.MOV.U32 R13, RZ, RZ, RZ ;  /* 0x000000ffff0d7224 */ /* 0x000fe200078e00ff */
[----:B------:R-:W3:Y:S01]  /*5b90*/  LDCU.64 UR6, c[0x4][0x78] ;  /* 0x01000f00ff0677ac */ /* 0x000ee20008000a00 */
[----:B------:R-:W1:Y:S01]  /*5ba0*/  LDC.64 R14, c[0x4][R15] ;  /* 0x010000000f0e7b82 */ /* 0x000e620000000a00 */
[----:B------:R-:W5:Y:S01]  /*5bb0*/  LDCU.64 UR4, c[0x4][0x10] ;  /* 0x01000200ff0477ac */ /* 0x000f620008000a00 */
[----:B----4-:R-:W-:Y:S01]  /*5bc0*/  MOV R5, UR9 ;  /* 0x0000000900057c02 */ /* 0x010fe20008000f00 */
[----:B------:R-:W-:Y:S01]  /*5bd0*/  IMAD.U32 R4, RZ, RZ, UR8 ;  /* 0x00000008ff047e24 */ /* 0x000fe2000f8e00ff */
[----:B---3--:R-:W-:Y:S01]  /*5be0*/  MOV R7, UR7 ;  /* 0x0000000700077c02 */ /* 0x008fe20008000f00 */
[----:B------:R-:W-:Y:S01]  /*5bf0*/  IMAD.U32 R6, RZ, RZ, UR6 ;  /* 0x00000006ff067e24 */ /* 0x000fe2000f8e00ff */
[----:B-----5:R-:W-:Y:S01]  /*5c00*/  MOV R11, UR5 ;  /* 0x00000005000b7c02 */ /* 0x020fe20008000f00 */
[----:B------:R-:W-:Y:S02]  /*5c10*/  IMAD.U32 R10, RZ, RZ, UR4 ;  /* 0x00000004ff0a7e24 */ /* 0x000fe4000f8e00ff */
[----:B------:R-:W-:Y:S07]  /*5c20*/  LEPC R20, `(.L_x_91) ;  /* 0x000000001014794e */ /* 0x000fee0000000000 */
[----:B-12---:R-:W-:Y:S05]  /*5c30*/  CALL.ABS.NOINC R14 ;  /* 0x000000000e007343 */ /* 0x006fea0003c00000 */
.L_x_91:
[----:B------:R-:W-:Y:S05]  /*5c40*/  WARPSYNC.ALL ;  /* 0x0000000000007948 */ /* 0x000fea0003800000 */
[----:B------:R-:W-:Y:S01]  /*5c50*/  R2UR UR4, R78 ;  /* 0x000000004e0472ca */ /* 0x000fe200000e0000 */
[--C-:B------:R-:W-:Y:S01]  /*5c60*/  HADD2.F32 R80, -RZ, R88.reuse.H0_H0 ;  /* 0x20000058ff507230 */ /* 0x100fe20000004100 */
[----:B------:R-:W-:Y:S01]  /*5c70*/  MOV R118, 0xfffffff0 ;  /* 0xfffffff000767802 */ /* 0x000fe20000000f00 */
[----:B------:R-:W-:Y:S01]  /*5c80*/  HADD2.F32 R82, -RZ, R88.H1_H1 ;  /* 0x30000058ff527230 */ /* 0x000fe20000004100 */
[----:B------:R-:W-:Y:S01]  /*5c90*/  ISETP.NE.U32.AND P6, PT, R161, 0x1, PT ;  /* 0x00000001a100780c */ /* 0x000fe20003fc5070 */
[----:B------:R-:W-:Y:S01]  /*5ca0*/  HADD2.F32 R83, -RZ, R89.H0_H0 ;  /* 0x20000059ff537230 */ /* 0x000fe20000004100 */
[----:B------:R-:W-:Y:S01]  /*5cb0*/  ISETP.NE.AND P0, PT, R170, RZ, PT ;  /* 0x000000ffaa00720c */ /* 0x000fe20003f05270 */
[--C-:B------:R-:W-:Y:S01]  /*5cc0*/  HADD2.F32 R85, -RZ, R107.reuse.H0_H0 ;  /* 0x2000006bff557230 */ /* 0x100fe20000004100 */
[----:B------:R-:W-:Y:S01]  /*5cd0*/  SEL R118, R118, 0x10, !P6 ;  /* 0x0000001076767807 */ /* 0x000fe20007000000 */
[----:B------:R-:W-:Y:S01]  /*5ce0*/  HADD2.F32 R84, -RZ, R107.H1_H1 ;  /* 0x3000006bff547230 */ /* 0x000fe20000004100 */
[----:B------:R-:W-:Y:S02]  /*5cf0*/  BSSY.RECONVERGENT B0, `(.L_x_92) ;  /* 0x00000fb000007945 */ /* 0x000fe40003800200 */
[----:B------:R-:W-:Y:S01]  /*5d00*/  IADD3 R179, PT, PT, R179, R118, RZ ;  /* 0x00000076b3b37210 */ /* 0x000fe20007ffe0ff */
[----:B---3--:R-:W2:Y:S01]  /*5d10*/  LDTM.x64 R4, tmem[UR4] ;  /* 0x00000004000479ee */ /* 0x008ea20008340000 */
[C---:B------:R-:W-:Y:S02]  /*5d20*/  IADD3 R180, PT, PT, R118.reuse, R177, RZ ;  /* 0x000000b176b47210 */ /* 0x040fe40007ffe0ff */
[C---:B------:R-:W-:Y:S02]  /*5d30*/  IADD3 R182, PT, PT, R118.reuse, R175, RZ ;  /* 0x000000af76b67210 */ /* 0x040fe40007ffe0ff */
[----:B------:R-:W-:Y:S01]  /*5d40*/  IADD3 R181, PT, PT, R118, R174, RZ ;  /* 0x000000ae76b57210 */ /* 0x000fe20007ffe0ff */
[C---:B--2---:R-:W-:Y:S01]  /*5d50*/  FMUL R0, R76.reuse, R4 ;  /* 0x000000044c007220 */ /* 0x044fe20000400000 */
[C---:B-1----:R-:W-:Y:S01]  /*5d60*/  FMUL R3, R76.reuse, R5 ;  /* 0x000000054c037220 */ /* 0x042fe20000400000 */
[C---:B------:R-:W-:Y:S01]  /*5d70*/  FMUL R6, R76.reuse, R6 ;  /* 0x000000064c067220 */ /* 0x040fe20000400000 */
[C---:B------:R-:W-:Y:S01]  /*5d80*/  FMUL R7, R76.reuse, R7 ;  /* 0x000000074c077220 */ /* 0x040fe20000400000 */
[C---:B------:R-:W-:Y:S01]  /*5d90*/  FFMA R0, R81.reuse, R80, R0 ;  /* 0x0000005051007223 */ /* 0x040fe20000000000 */
[C---:B------:R-:W-:Y:S01]  /*5da0*/  FFMA R3, R81.reuse, R82, R3 ;  /* 0x0000005251037223 */ /* 0x040fe20000000003 */
[----:B------:R-:W-:Y:S02]  /*5db0*/  HADD2.F32 R80, -RZ, R89.H1_H1 ;  /* 0x30000059ff507230 */ /* 0x000fe40000004100 */
[----:B------:R-:W-:Y:S01]  /*5dc0*/  FFMA R6, R81, R83, R6 ;  /* 0x0000005351067223 */ /* 0x000fe20000000006 */
[--C-:B------:R-:W-:Y:S02]  /*5dd0*/  HADD2.F32 R83, -RZ, R90.reuse.H0_H0 ;  /* 0x2000005aff537230 */ /* 0x100fe40000004100 */
[C---:B------:R-:W-:Y:S01]  /*5de0*/  FMUL R4, R76.reuse, R8 ;  /* 0x000000084c047220 */ /* 0x040fe20000400000 */
[----:B------:R-:W-:Y:S01]  /*5df0*/  HADD2.F32 R82, -RZ, R90.H1_H1 ;  /* 0x3000005aff527230 */ /* 0x000fe20000004100 */
[----:B------:R-:W-:Y:S01]  /*5e00*/  F2FP.F16.F32.PACK_AB R92, R3, R0 ;  /* 0x00000000035c723e */ /* 0x000fe200000000ff */
[C---:B------:R-:W-:Y:S01]  /*5e10*/  FFMA R7, R81.reuse, R80, R7 ;  /* 0x0000005051077223 */ /* 0x040fe20000000007 */
[----:B------:R-:W-:Y:S01]  /*5e20*/  FFMA R4, R81, R83, R4 ;  /* 0x0000005351047223 */ /* 0x000fe20000000004 */
[C---:B------:R-:W-:Y:S01]  /*5e30*/  FMUL R5, R76.reuse, R9 ;  /* 0x000000094c057220 */ /* 0x040fe20000400000 */
[--C-:B------:R-:W-:Y:S02]  /*5e40*/  HADD2.F32 R80, -RZ, R91.reuse.H0_H0 ;  /* 0x2000005bff507230 */ /* 0x100fe40000004100 */
[C---:B------:R-:W-:Y:S01]  /*5e50*/  FMUL R10, R76.reuse, R10 ;  /* 0x0000000a4c0a7220 */ /* 0x040fe20000400000 */
[----:B------:R-:W-:Y:S01]  /*5e60*/  F2FP.F16.F32.PACK_AB R93, R7, R6 ;  /* 0x00000006075d723e */ /* 0x000fe200000000ff */
[C---:B------:R-:W-:Y:S01]  /*5e70*/  FFMA R5, R81.reuse, R82, R5 ;  /* 0x0000005251057223 */ /* 0x040fe20000000005 */
[----:B------:R-:W-:Y:S02]  /*5e80*/  HADD2.F32 R82, -RZ, R91.H1_H1 ;  /* 0x3000005bff527230 */ /* 0x000fe40000004100 */
[----:B------:R-:W-:Y:S01]  /*5e90*/  FFMA R10, R81, R80, R10 ;  /* 0x00000050510a7223 */ /* 0x000fe2000000000a */
[C---:B------:R-:W-:Y:S01]  /*5ea0*/  FMUL R11, R76.reuse, R11 ;  /* 0x0000000b4c0b7220 */ /* 0x040fe20000400000 */
[--C-:B------:R-:W-:Y:S01]  /*5eb0*/  HADD2.F32 R80, -RZ, R96.reuse.H0_H0 ;  /* 0x20000060ff507230 */ /* 0x100fe20000004100 */
[----:B------:R-:W-:Y:S01]  /*5ec0*/  F2FP.F16.F32.PACK_AB R94, R5, R4 ;  /* 0x00000004055e723e */ /* 0x000fe200000000ff */
[C---:B------:R-:W-:Y:S01]  /*5ed0*/  FMUL R8, R76.reuse, R12 ;  /* 0x0000000c4c087220 */ /* 0x040fe20000400000 */
[C---:B------:R-:W-:Y:S01]  /*5ee0*/  FFMA R11, R81.reuse, R82, R11 ;  /* 0x00000052510b7223 */ /* 0x040fe2000000000b */
[----:B------:R-:W-:Y:S02]  /*5ef0*/  HADD2.F32 R82, -RZ, R96.H1_H1 ;  /* 0x30000060ff527230 */ /* 0x000fe40000004100 */
[C---:B------:R-:W-:Y:S01]  /*5f00*/  FMUL R9, R76.reuse, R13 ;  /* 0x0000000d4c097220 */ /* 0x040fe20000400000 */
[--C-:B------:R-:W-:Y:S02]  /*5f10*/  HADD2.F32 R83, -RZ, R97.reuse.H0_H0 ;  /* 0x20000061ff537230 */ /* 0x100fe40000004100 */
[----:B------:R-:W-:Y:S01]  /*5f20*/  FFMA R8, R81, R80, R8 ;  /* 0x0000005051087223 */ /* 0x000fe20000000008 */
[----:B------:R-:W-:Y:S01]  /*5f30*/  F2FP.F16.F32.PACK_AB R95, R11, R10 ;  /* 0x0000000a0b5f723e */ /* 0x000fe200000000ff */
[----:B------:R-:W-:Y:S01]  /*5f40*/  FFMA R9, R81, R82, R9 ;  /* 0x0000005251097223 */ /* 0x000fe20000000009 */
[C---:B------:R-:W-:Y:S01]  /*5f50*/  FMUL R14, R76.reuse, R14 ;  /* 0x0000000e4c0e7220 */ /* 0x040fe20000400000 */
[----:B------:R-:W-:Y:S02]  /*5f60*/  HADD2.F32 R80, -RZ, R97.H1_H1 ;  /* 0x30000061ff507230 */ /* 0x000fe40000004100 */
[C---:B------:R-:W-:Y:S01]  /*5f70*/  FMUL R15, R76.reuse, R15 ;  /* 0x0000000f4c0f7220 */ /* 0x040fe20000400000 */
[----:B------:R1:W-:Y:S01]  /*5f80*/  STS.128 [R178+UR48+0x400], R92 ;  /* 0x0004005cb2007988 */ /* 0x0003e20008000c30 */
[----:B------:R-:W-:Y:S01]  /*5f90*/  F2FP.F16.F32.PACK_AB R100, R9, R8 ;  /* 0x000000080964723e */ /* 0x000fe200000000ff */
[C---:B------:R-:W-:Y:S01]  /*5fa0*/  FFMA R14, R81.reuse, R83, R14 ;  /* 0x00000053510e7223 */ /* 0x040fe2000000000e */
[--C-:B------:R-:W-:Y:S02]  /*5fb0*/  HADD2.F32 R83, -RZ, R98.reuse.H0_H0 ;  /* 0x20000062ff537230 */ /* 0x100fe40000004100 */
[----:B------:R-:W-:Y:S01]  /*5fc0*/  FFMA R15, R81, R80, R15 ;  /* 0x00000050510f7223 */ /* 0x000fe2000000000f */
[----:B------:R-:W-:Y:S02]  /*5fd0*/  HADD2.F32 R82, -RZ, R98.H1_H1 ;  /* 0x30000062ff527230 */ /* 0x000fe40000004100 */
[C---:B------:R-:W-:Y:S01]  /*5fe0*/  FMUL R12, R76.reuse, R16 ;  /* 0x000000104c0c7220 */ /* 0x040fe20000400000 */
[C---:B------:R-:W-:Y:S01]  /*5ff0*/  FMUL R13, R76.reuse, R17 ;  /* 0x000000114c0d7220 */ /* 0x040fe20000400000 */
[--C-:B------:R-:W-:Y:S01]  /*6000*/  HADD2.F32 R80, -RZ, R99.reuse.H0_H0 ;  /* 0x20000063ff507230 */ /* 0x100fe20000004100 */
[----:B------:R-:W-:Y:S01]  /*6010*/  F2FP.F16.F32.PACK_AB R101, R15, R14 ;  /* 0x0000000e0f65723e */ /* 0x000fe200000000ff */
[C---:B------:R-:W-:Y:S01]  /*6020*/  FFMA R12, R81.reuse, R83, R12 ;  /* 0x00000053510c7223 */ /* 0x040fe2000000000c */
[----:B------:R-:W-:Y:S01]  /*6030*/  FFMA R13, R81, R82, R13 ;  /* 0x00000052510d7223 */ /* 0x000fe2000000000d */
[C---:B------:R-:W-:Y:S01]  /*6040*/  FMUL R18, R76.reuse, R18 ;  /* 0x000000124c127220 */ /* 0x040fe20000400000 */
[----:B------:R-:W-:Y:S02]  /*6050*/  HADD2.F32 R82, -RZ, R99.H1_H1 ;  /* 0x30000063ff527230 */ /* 0x000fe40000004100 */
[C---:B------:R-:W-:Y:S01]  /*6060*/  FMUL R19, R76.reuse, R19 ;  /* 0x000000134c137220 */ /* 0x040fe20000400000 */
[C---:B------:R-:W-:Y:S01]  /*6070*/  FMUL R16, R76.reuse, R20 ;  /* 0x000000144c107220 */ /* 0x040fe20000400000 */
[----:B------:R-:W-:Y:S01]  /*6080*/  F2FP.F16.F32.PACK_AB R102, R13, R12 ;  /* 0x0000000c0d66723e */ /* 0x000fe200000000ff */
[C---:B------:R-:W-:Y:S01]  /*6090*/  FFMA R18, R81.reuse, R80, R18 ;  /* 0x0000005051127223 */ /* 0x040fe20000000012 */
[--C-:B------:R-:W-:Y:S02]  /*60a0*/  HADD2.F32 R80, -RZ, R104.reuse.H0_H0 ;  /* 0x20000068ff507230 */ /* 0x100fe40000004100 */
[C---:B------:R-:W-:Y:S01]  /*60b0*/  FFMA R19, R81.reuse, R82, R19 ;  /* 0x0000005251137223 */ /* 0x040fe20000000013 */
[----:B------:R-:W-:Y:S02]  /*60c0*/  HADD2.F32 R82, -RZ, R104.H1_H1 ;  /* 0x30000068ff527230 */ /* 0x000fe40000004100 */
[C---:B------:R-:W-:Y:S01]  /*60d0*/  FMUL R17, R76.reuse, R21 ;  /* 0x000000154c117220 */ /* 0x040fe20000400000 */
[C---:B------:R-:W-:Y:S01]  /*60e0*/  FMUL R22, R76.reuse, R22 ;  /* 0x000000164c167220 */ /* 0x040fe20000400000 */
[----:B------:R-:W-:Y:S01]  /*60f0*/  FFMA R16, R81, R80, R16 ;  /* 0x0000005051107223 */ /* 0x000fe20000000010 */
[--C-:B------:R-:W-:Y:S01]  /*6100*/  HADD2.F32 R80, -RZ, R105.reuse.H0_H0 ;  /* 0x20000069ff507230 */ /* 0x100fe20000004100 */
[----:B------:R-:W-:Y:S01]  /*6110*/  F2FP.F16.F32.PACK_AB R103, R19, R18 ;  /* 0x000000121367723e */ /* 0x000fe200000000ff */
[C---:B------:R-:W-:Y:S01]  /*6120*/  FFMA R17, R81.reuse, R82, R17 ;  /* 0x0000005251117223 */ /* 0x040fe20000000011 */
[C---:B------:R-:W-:Y:S01]  /*6130*/  FMUL R23, R76.reuse, R23 ;  /* 0x000000174c177220 */ /* 0x040fe20000400000 */
[--C-:B------:R-:W-:Y:S02]  /*6140*/  HADD2.F32 R83, -RZ, R106.reuse.H0_H0 ;  /* 0x2000006aff537230 */ /* 0x100fe40000004100 */
[----:B------:R-:W-:Y:S01]  /*6150*/  FFMA R22, R81, R80, R22 ;  /* 0x0000005051167223 */ /* 0x000fe20000000016 */
[----:B------:R-:W-:Y:S01]  /*6160*/  HADD2.F32 R80, -RZ, R105.H1_H1 ;  /* 0x30000069ff507230 */ /* 0x000fe20000004100 */
[----:B------:R2:W-:Y:S01]  /*6170*/  STS.128 [R179+0x400], R100 ;  /* 0x00040064b3007388 */ /* 0x0005e20000000c00 */
[----:B------:R-:W-:Y:S01]  /*6180*/  F2FP.F16.F32.PACK_AB R124, R17, R16 ;  /* 0x00000010117c723e */ /* 0x000fe200000000ff */
[C---:B------:R-:W-:Y:S01]  /*6190*/  FMUL R20, R76.reuse, R24 ;  /* 0x000000184c147220 */ /* 0x040fe20000400000 */
[----:B------:R-:W-:Y:S02]  /*61a0*/  HADD2.F32 R82, -RZ, R106.H1_H1 ;  /* 0x3000006aff527230 */ /* 0x000fe40000004100 */
[C---:B------:R-:W-:Y:S01]  /*61b0*/  FFMA R23, R81.reuse, R80, R23 ;  /* 0x0000005051177223 */ /* 0x040fe20000000017 */
[C---:B------:R-:W-:Y:S01]  /*61c0*/  FMUL R21, R76.reuse, R25 ;  /* 0x000000194c157220 */ /* 0x040fe20000400000 */
[----:B------:R-:W-:Y:S01]  /*61d0*/  FFMA R20, R81, R83, R20 ;  /* 0x0000005351147223 */ /* 0x000fe20000000014 */
[C---:B------:R-:W-:Y:S01]  /*61e0*/  FMUL R26, R76.reuse, R26 ;  /* 0x0000001a4c1a7220 */ /* 0x040fe20000400000 */
[C---:B------:R-:W-:Y:S01]  /*61f0*/  FMUL R27, R76.reuse, R27 ;  /* 0x0000001b4c1b7220 */ /* 0x040fe20000400000 */
[--C-:B------:R-:W-:Y:S01]  /*6200*/  HADD2.F32 R80, -RZ, R112.reuse.H0_H0 ;  /* 0x20000070ff507230 */ /* 0x100fe20000004100 */
[----:B------:R-:W-:Y:S01]  /*6210*/  F2FP.F16.F32.PACK_AB R125, R23, R22 ;  /* 0x00000016177d723e */ /* 0x000fe200000000ff */
[C---:B------:R-:W-:Y:S01]  /*6220*/  FFMA R21, R81.reuse, R82, R21 ;  /* 0x0000005251157223 */ /* 0x040fe20000000015 */
[C---:B------:R-:W-:Y:S01]  /*6230*/  FFMA R26, R81.reuse, R85, R26 ;  /* 0x00000055511a7223 */ /* 0x040fe2000000001a */
[----:B------:R-:W-:Y:S01]  /*6240*/  FFMA R27, R81, R84, R27 ;  /* 0x00000054511b7223 */ /* 0x000fe2000000001b */
[C---:B------:R-:W-:Y:S01]  /*6250*/  FMUL R24, R76.reuse, R28 ;  /* 0x0000001c4c187220 */ /* 0x040fe20000400000 */
[----:B------:R-:W-:Y:S01]  /*6260*/  HADD2.F32 R82, -RZ, R112.H1_H1 ;  /* 0x30000070ff527230 */ /* 0x000fe20000004100 */
[----:B------:R-:W-:Y:S01]  /*6270*/  F2FP.F16.F32.PACK_AB R126, R21, R20 ;  /* 0x00000014157e723e */ /* 0x000fe200000000ff */
[C---:B------:R-:W-:Y:S01]  /*6280*/  FMUL R25, R76.reuse, R29 ;  /* 0x0000001d4c197220 */ /* 0x040fe20000400000 */
[----:B------:R-:W-:Y:S01]  /*6290*/  F2FP.F16.F32.PACK_AB R127, R27, R26 ;  /* 0x0000001a1b7f723e */ /* 0x000fe200000000ff */
[C---:B------:R-:W-:Y:S01]  /*62a0*/  FFMA R24, R81.reuse, R80, R24 ;  /* 0x0000005051187223 */ /* 0x040fe20000000018 */
[--C-:B------:R-:W-:Y:S02]  /*62b0*/  HADD2.F32 R83, -RZ, R113.reuse.H0_H0 ;  /* 0x20000071ff537230 */ /* 0x100fe40000004100 */
[----:B------:R-:W-:Y:S01]  /*62c0*/  FFMA R25, R81, R82, R25 ;  /* 0x0000005251197223 */ /* 0x000fe20000000019 */
[C---:B------:R-:W-:Y:S01]  /*62d0*/  FMUL R30, R76.reuse, R30 ;  /* 0x0000001e4c1e7220 */ /* 0x040fe20000400000 */
[----:B------:R-:W-:Y:S01]  /*62e0*/  HADD2.F32 R80, -RZ, R113.H1_H1 ;  /* 0x30000071ff507230 */ /* 0x000fe20000004100 */
[----:B------:R3:W-:Y:S01]  /*62f0*/  STS.128 [R177+0x400], R124 ;  /* 0x0004007cb1007388 */ /* 0x0007e20000000c00 */
[C---:B------:R-:W-:Y:S01]  /*6300*/  FMUL R31, R76.reuse, R31 ;  /* 0x0000001f4c1f7220 */ /* 0x040fe20000400000 */
[----:B-1----:R-:W-:Y:S01]  /*6310*/  F2FP.F16.F32.PACK_AB R92, R25, R24 ;  /* 0x00000018195c723e */ /* 0x002fe200000000ff */
[C---:B------:R-:W-:Y:S01]  /*6320*/  FFMA R30, R81.reuse, R83, R30 ;  /* 0x00000053511e7223 */ /* 0x040fe2000000001e */
[--C-:B------:R-:W-:Y:S02]  /*6330*/  HADD2.F32 R83, -RZ, R114.reuse.H0_H0 ;  /* 0x20000072ff537230 */ /* 0x100fe40000004100 */
[----:B------:R-:W-:Y:S01]  /*6340*/  FFMA R31, R81, R80, R31 ;  /* 0x00000050511f7223 */ /* 0x000fe2000000001f */
[C---:B------:R-:W-:Y:S01]  /*6350*/  FMUL R28, R76.reuse, R32 ;  /* 0x000000204c1c7220 */ /* 0x040fe20000400000 */
[----:B------:R-:W-:Y:S02]  /*6360*/  HADD2.F32 R80, -RZ, R114.H1_H1 ;  /* 0x30000072ff507230 */ /* 0x000fe40000004100 */
        /* <DEDUP_REMOVED lines=20> */
[----:B------:R-:W-:Y:S01]  /*64b0*/  HADD2.F32 R80, -RZ, R121.H1_H1 ;  /* 0x30000079ff507230 */ /* 0x000fe20000004100 */
[----:B------:R1:W-:Y:S01]  /*64c0*/  STS.128 [R180+0x400], R92 ;  /* 0x0004005cb4007388 */ /* 0x0003e20000000c00 */
[C---:B------:R-:W-:Y:S01]  /*64d0*/  FMUL R39, R76.reuse, R39 ;  /* 0x000000274c277220 */ /* 0x040fe20000400000 */
[----:B--2---:R-:W-:Y:S01]  /*64e0*/  F2FP.F16.F32.PACK_AB R100, R33, R32 ;  /* 0x000000202164723e */ /* 0x004fe200000000ff */
        /* <DEDUP_REMOVED lines=28> */
[----:B---3--:R-:W-:Y:S01]  /*66b0*/  F2FP.F16.F32.PACK_AB R124, R41, R40 ;  /* 0x00000028297c723e */ /* 0x008fe200000000ff */
        /* <DEDUP_REMOVED lines=9> */
[C---:B------:R-:W-:Y:S01]  /*6750*/  FFMA R45, R81.reuse, R82, R45 ;  /* 0x00000052512d7223 */ /* 0x040fe2000000002d */
[C---:B------:R-:W-:Y:S01]  /*6760*/  FMUL R50, R76.reuse, R50 ;  /* 0x000000324c327220 */ /* 0x040fe20000400000 */
[----:B------:R-:W-:Y:S02]  /*6770*/  HADD2.F32 R80, -RZ, R131.H1_H1 ;  /* 0x30000083ff507230 */ /* 0x000fe40000004100 */
[C---:B------:R-:W-:Y:S01]  /*6780*/  FMUL R51, R76.reuse, R51 ;  /* 0x000000334c337220 */ /* 0x040fe20000400000 */
[C---:B------:R-:W-:Y:S01]  /*6790*/  FMUL R48, R76.reuse, R52 ;  /* 0x000000344c307220 */ /* 0x040fe20000400000 */
[C---:B------:R-:W-:Y:S01]  /*67a0*/  FFMA R50, R81.reuse, R83, R50 ;  /* 0x0000005351327223 */ /* 0x040fe20000000032 */
[--C-:B------:R-:W-:Y:S02]  /*67b0*/  HADD2.F32 R83, -RZ, R136.reuse.H0_H0 ;  /* 0x20000088ff537230 */ /* 0x100fe40000004100 */
[C---:B------:R-:W-:Y:S01]  /*67c0*/  FFMA R51, R81.reuse, R80, R51 ;  /* 0x0000005051337223 */ /* 0x040fe20000000033 */
[----:B------:R-:W-:Y:S02]  /*67d0*/  HADD2.F32 R82, -RZ, R136.H1_H1 ;  /* 0x30000088ff527230 */ /* 0x000fe40000004100 */
[C---:B------:R-:W-:Y:S01]  /*67e0*/  FMUL R49, R76.reuse, R53 ;  /* 0x000000354c317220 */ /* 0x040fe20000400000 */
[--C-:B------:R-:W-:Y:S02]  /*67f0*/  HADD2.F32 R85, -RZ, R137.reuse.H0_H0 ;  /* 0x20000089ff557230 */ /* 0x100fe40000004100 */
[C---:B------:R-:W-:Y:S01]  /*6800*/  FMUL R54, R76.reuse, R54 ;  /* 0x000000364c367220 */ /* 0x040fe20000400000 */
[----:B------:R-:W-:Y:S02]  /*6810*/  HADD2.F32 R80, -RZ, R137.H1_H1 ;  /* 0x30000089ff507230 */ /* 0x000fe40000004100 */
[C---:B------:R-:W-:Y:S01]  /*6820*/  FMUL R55, R76.reuse, R55 ;  /* 0x000000374c377220 */ /* 0x040fe20000400000 */
[C---:B------:R-:W-:Y:S01]  /*6830*/  FFMA R48, R81.reuse, R83, R48 ;  /* 0x0000005351307223 */ /* 0x040fe20000000030 */
[C---:B------:R-:W-:Y:S01]  /*6840*/  FFMA R49, R81.reuse, R82, R49 ;  /* 0x0000005251317223 */ /* 0x040fe20000000031 */
[C---:B------:R-:W-:Y:S01]  /*6850*/  FFMA R54, R81.reuse, R85, R54 ;  /* 0x0000005551367223 */ /* 0x040fe20000000036 */
[C---:B------:R-:W-:Y:S01]  /*6860*/  FFMA R55, R81.reuse, R80, R55 ;  /* 0x0000005051377223 */ /* 0x040fe20000000037 */
[--C-:B------:R-:W-:Y:S02]  /*6870*/  HADD2.F32 R83, -RZ, R138.reuse.H0_H0 ;  /* 0x2000008aff537230 */ /* 0x100fe40000004100 */
[C---:B------:R-:W-:Y:S01]  /*6880*/  FMUL R52, R76.reuse, R56 ;  /* 0x000000384c347220 */ /* 0x040fe20000400000 */
        /* <DEDUP_REMOVED lines=9> */
[----:B------:R-:W-:Y:S01]  /*6920*/  FFMA R59, R81, R82, R59 ;  /* 0x00000052513b7223 */ /* 0x000fe2000000003b */
[--C-:B------:R-:W-:Y:S02]  /*6930*/  HADD2.F32 R80, -RZ, R144.reuse.H0_H0 ;  /* 0x20000090ff507230 */ /* 0x100fe40000004100 */
[C---:B------:R-:W-:Y:S01]  /*6940*/  FMUL R56, R76.reuse, R60 ;  /* 0x0000003c4c387220 */ /* 0x040fe20000400000 */
[----:B------:R-:W-:Y:S02]  /*6950*/  HADD2.F32 R82, -RZ, R144.H1_H1 ;  /* 0x30000090ff527230 */ /* 0x000fe40000004100 */
[C---:B------:R-:W-:Y:S01]  /*6960*/  FMUL R57, R76.reuse, R61 ;  /* 0x0000003d4c397220 */ /* 0x040fe20000400000 */
[--C-:B------:R-:W-:Y:S02]  /*6970*/  HADD2.F32 R83, -RZ, R145.reuse.H0_H0 ;  /* 0x20000091ff537230 */ /* 0x100fe40000004100 */
[C---:B------:R-:W-:Y:S01]  /*6980*/  FMUL R62, R76.reuse, R62 ;  /* 0x0000003e4c3e7220 */ /* 0x040fe20000400000 */
[----:B------:R-:W-:Y:S01]  /*6990*/  F2FP.F16.F32.PACK_AB R126, R45, R44 ;  /* 0x0000002c2d7e723e */ /* 0x000fe200000000ff */
[----:B------:R-:W-:Y:S01]  /*69a0*/  FFMA R56, R81, R80, R56 ;  /* 0x0000005051387223 */ /* 0x000fe20000000038 */
[----:B------:R-:W-:Y:S01]  /*69b0*/  F2FP.F16.F32.PACK_AB R127, R51, R50 ;  /* 0x00000032337f723e */ /* 0x000fe200000000ff */
[C---:B------:R-:W-:Y:S01]  /*69c0*/  FFMA R57, R81.reuse, R82, R57 ;  /* 0x0000005251397223 */ /* 0x040fe20000000039 */
[C---:B------:R-:W-:Y:S01]  /*69d0*/  FFMA R62, R81.reuse, R83, R62 ;  /* 0x00000053513e7223 */ /* 0x040fe2000000003e */
[----:B------:R-:W-:Y:S02]  /*69e0*/  HADD2.F32 R80, -RZ, R145.H1_H1 ;  /* 0x30000091ff507230 */ /* 0x000fe40000004100 */
[C---:B------:R-:W-:Y:S01]  /*69f0*/  FMUL R63, R76.reuse, R63 ;  /* 0x0000003f4c3f7220 */ /* 0x040fe20000400000 */
[----:B------:R1:W-:Y:S01]  /*6a00*/  STS.128 [R182+0x400], R124 ;  /* 0x0004007cb6007388 */ /* 0x0003e20000000c00 */
[--C-:B------:R-:W-:Y:S02]  /*6a10*/  HADD2.F32 R83, -RZ, R146.reuse.H0_H0 ;  /* 0x20000092ff537230 */ /* 0x100fe40000004100 */
[C---:B------:R-:W-:Y:S01]  /*6a20*/  FMUL R60, R76.reuse, R64 ;  /* 0x000000404c3c7220 */ /* 0x040fe20000400000 */
[----:B------:R-:W-:Y:S02]  /*6a30*/  HADD2.F32 R82, -RZ, R146.H1_H1 ;  /* 0x30000092ff527230 */ /* 0x000fe40000004100 */
[C---:B------:R-:W-:Y:S01]  /*6a40*/  FMUL R61, R76.reuse, R65 ;  /* 0x000000414c3d7220 */ /* 0x040fe20000400000 */
[--C-:B------:R-:W-:Y:S02]  /*6a50*/  HADD2.F32 R85, -RZ, R147.reuse.H0_H0 ;  /* 0x20000093ff557230 */ /* 0x100fe40000004100 */
[C---:B------:R-:W-:Y:S01]  /*6a60*/  FMUL R66, R76.reuse, R66 ;  /* 0x000000424c427220 */ /* 0x040fe20000400000 */
[----:B------:R-:W-:Y:S02]  /*6a70*/  HADD2.F32 R84, -RZ, R147.H1_H1 ;  /* 0x30000093ff547230 */ /* 0x000fe40000004100 */
[----:B------:R-:W-:Y:S01]  /*6a80*/  FFMA R63, R81, R80, R63 ;  /* 0x00000050513f7223 */ /* 0x000fe2000000003f */
[----:B------:R-:W-:Y:S01]  /*6a90*/  FMUL R67, R76, R67 ;  /* 0x000000434c437220 */ /* 0x000fe20000400000 */
[----:B------:R-:W-:Y:S01]  /*6aa0*/  F2FP.F16.F32.PACK_AB R132, R49, R48 ;  /* 0x000000303184723e */ /* 0x000fe200000000ff */
[----:B------:R-:W-:Y:S01]  /*6ab0*/  FFMA R60, R81, R83, R60 ;  /* 0x00000053513c7223 */ /* 0x000fe2000000003c */
[----:B------:R-:W-:Y:S01]  /*6ac0*/  F2FP.F16.F32.PACK_AB R133, R55, R54 ;  /* 0x000000363785723e */ /* 0x000fe200000000ff */
[----:B------:R-:W-:Y:S01]  /*6ad0*/  FFMA R61, R81, R82, R61 ;  /* 0x00000052513d7223 */ /* 0x000fe2000000003d */
[----:B------:R-:W-:Y:S01]  /*6ae0*/  F2FP.F16.F32.PACK_AB R134, R53, R52 ;  /* 0x000000343586723e */ /* 0x000fe200000000ff */
[----:B------:R-:W-:Y:S01]  /*6af0*/  FFMA R66, R81, R85, R66 ;  /* 0x0000005551427223 */ /* 0x000fe20000000042 */
[----:B------:R-:W-:Y:S01]  /*6b00*/  F2FP.F16.F32.PACK_AB R135, R59, R58 ;  /* 0x0000003a3b87723e */ /* 0x000fe200000000ff */
[----:B------:R-:W-:Y:S01]  /*6b10*/  FFMA R67, R81, R84, R67 ;  /* 0x0000005451437223 */ /* 0x000fe20000000043 */
[----:B------:R-:W-:Y:S02]  /*6b20*/  F2FP.F16.F32.PACK_AB R140, R57, R56 ;  /* 0x00000038398c723e */ /* 0x000fe400000000ff */
[----:B------:R-:W-:Y:S01]  /*6b30*/  F2FP.F16.F32.PACK_AB R141, R63, R62 ;  /* 0x0000003e3f8d723e */ /* 0x000fe200000000ff */
[----:B------:R1:W-:Y:S01]  /*6b40*/  STS.128 [R174+0x400], R132 ;  /* 0x00040084ae007388 */ /* 0x0003e20000000c00 */
[----:B------:R-:W-:Y:S02]  /*6b50*/  F2FP.F16.F32.PACK_AB R142, R61, R60 ;  /* 0x0000003c3d8e723e */ /* 0x000fe400000000ff */
[----:B------:R-:W-:Y:S05]  /*6b60*/  F2FP.F16.F32.PACK_AB R143, R67, R66 ;  /* 0x00000042438f723e */ /* 0x000fea00000000ff */
[----:B------:R1:W-:Y:S01]  /*6b70*/  STS.128 [R181+0x400], R140 ;  /* 0x0004008cb5007388 */ /* 0x0003e20000000c00 */
[----:B------:R-:W-:Y:S01]  /*6b80*/  @!PT LDS RZ, [RZ] ;  /* 0x00000000fffff984 */ /* 0x000fe20000000800 */
[----:B------:R-:W-:Y:S01]  /*6b90*/  @!PT LDS RZ, [RZ] ;  /* 0x00000000fffff984 */ /* 0x000fe20000000800 */
[----:B------:R-:W-:Y:S01]  /*6ba0*/  @!PT LDS RZ, [RZ] ;  /* 0x00000000fffff984 */ /* 0x000fe20000000800 */
[----:B------:R-:W-:Y:S01]  /*6bb0*/  @!PT LDS RZ, [RZ] ;  /* 0x00000000fffff984 */ /* 0x000fe20000000800 */
[----:B------:R2:W-:Y:S07]  /*6bc0*/  MEMBAR.ALL.CTA ;  /* 0x0000000000007992 */ /* 0x0005ee0000008000 */
[----:B--2---:R-:W2:Y:S02]  /*6bd0*/  FENCE.VIEW.ASYNC.S ;  /* 0x00000000000073c6 */ /* 0x004ea40000000000 */
[----:B--2---:R-:W-:Y:S06]  /*6be0*/  BAR.SYNC.DEFER_BLOCKING 0x1, 0x80 ;  /* 0x0042000000007b1d */ /* 0x004fec0000010000 */
[----:B------:R-:W-:Y:S05]  /*6bf0*/  @P0 BRA `(.L_x_93) ;  /* 0x0000000000280947 */ /* 0x000fea0003800000 */
[----:B------:R-:W-:Y:S02]  /*6c00*/  UIADD3 UR4, UPT, UPT, UR48, 0x400, URZ ;  /* 0x0000040030047890 */ /* 0x000fe4000fffe0ff */
[----:B------:R-:W-:Y:S01]  /*6c10*/  UIADD3 UR6, UP0, UPT, UR52, 0x680, URZ ;  /* 0x0000068034067890 */ /* 0x000fe2000ff1e0ff */
[----:B------:R-:W-:Y:S03]  /*6c20*/  UMOV UR43, UR36 ;  /* 0x00000024002b7c82 */ /* 0x000fe60008000000 */
[----:B------:R-:W-:Y:S01]  /*6c30*/  MOV R163, UR4 ;  /* 0x0000000400a37c02 */ /* 0x000fe20008000f00 */
[----:B------:R-:W-:Y:S03]  /*6c40*/  UIADD3.X UR7, UPT, UPT, URZ, UR53, URZ, UP0, !UPT ;  /* 0x00000035ff077290 */ /* 0x000fe600087fe4ff */
[----:B------:R-:W-:Y:S11]  /*6c50*/  R2UR UR40, R163 ;  /* 0x00000000a32872ca */ /* 0x000ff600000e0000 */
[----:B------:R-:W-:Y:S02]  /*6c60*/  @!UPT UIADD3 URZ, UPT, UPT, URZ, URZ, URZ ;  /* 0x000000fffffff290 */ /* 0x000fe4000fffe0ff */
[----:B------:R2:W-:Y:S01]  /*6c70*/  UTMASTG.3D [UR40], [UR6] ;  /* 0x00000028060073b5 */ /* 0x0005e20008010000 */
[----:B------:R0:W-:Y:S01]  /*6c80*/  UTMACMDFLUSH ;  /* 0x00000000000079b7 */ /* 0x0001e20000000000 */
[----:B--2---:R-:W-:Y:S04]  /*6c90*/  DEPBAR.LE SB0, 0x1 ;  /* 0x000080400000791a */ /* 0x004fe80000000000 */
.L_x_93:
[----:B------:R-:W-:Y:S05]  /*6ca0*/  BSYNC.RECONVERGENT B0 ;  /* 0x0000000000007941 */ /* 0x000fea0003800200 */
.L_x_92:
[----:B------:R-:W-:Y:S01]  /*6cb0*/  BAR.SYNC.DEFER_BLOCKING 0x1, 0x80 ;  /* 0x0042000000007b1d */ /* 0x000fe20000010000 */
[----:B------:R-:W-:Y:S01]  /*6cc0*/  ISETP.NE.AND P1, PT, R176, RZ, PT ;  /* 0x000000ffb000720c */ /* 0x000fe20003f25270 */
[----:B------:R-:W-:Y:S01]  /*6cd0*/  UIADD3 UR4, UPT, UPT, UR50, -0x1, URZ ;  /* 0xffffffff32047890 */ /* 0x000fe2000fffe0ff */
[----:B------:R-:W-:Y:S03]  /*6ce0*/  LEA R3, R109, UR48, 0x3 ;  /* 0x000000306d037c11 */ /* 0x000fe6000f8e18ff */
[----:B------:R-:W-:Y:S08]  /*6cf0*/  UISETP.GT.U32.AND UP0, UPT, UR4, -0x3, UPT ;  /* 0xfffffffd0400788c */ /* 0x000ff0000bf04070 */
[----:B------:R-:W-:Y:S01]  /*6d00*/  @P1 SHF.L.U32 R4, R167, 0x1f, RZ ;  /* 0x0000001fa7041819 */ /* 0x000fe200000006ff */
[----:B------:R-:W-:Y:S06]  /*6d10*/  BRA.U UP0, `(.L_x_94) ;  /* 0x0000000100247547 */ /* 0x000fec000b800000 */
[----:B------:R-:W-:Y:S01]  /*6d20*/  IMAD.U32 R5, RZ, RZ, UR49 ;  /* 0x00000031ff057e24 */ /* 0x000fe2000f8e00ff */
[----:B------:R-:W-:Y:S01]  /*6d30*/  MOV R0, UR37 ;  /* 0x0000002500007c02 */ /* 0x000fe20008000f00 */
[----:B------:R-:W-:Y:S03]  /*6d40*/  UIADD3 UR49, UPT, UPT, UR49, 0x1, URZ ;  /* 0x0000000131317890 */ /* 0x000fe6000fffe0ff */
[----:B------:R-:W-:Y:S01]  /*6d50*/  @P1 LEA R5, R5, UR48, 0x3 ;  /* 0x0000003005051c11 */ /* 0x000fe2000f8e18ff */
[----:B------:R-:W-:Y:S04]  /*6d60*/  UISETP.NE.AND UP0, UPT, UR49, 0x3, UPT ;  /* 0x000000033100788c */ /* 0x000fe8000bf05270 */
[----:B------:R-:W-:Y:S01]  /*6d70*/  @P1 VIADD R5, R5, 0x38 ;  /* 0x0000003805051836 */ /* 0x000fe20000000000 */
[----:B------:R-:W-:Y:S04]  /*6d80*/  USEL UR49, UR49, URZ, UP0 ;  /* 0x000000ff31317287 */ /* 0x000fe80008000000 */
[----:B------:R-:W-:Y:S04]  /*6d90*/  @P1 PRMT R0, R0, 0x654, R5 ;  /* 0x0000065400001816 */ /* 0x000fe80000000005 */
[----:B------:R2:W-:Y:S04]  /*6da0*/  @P1 SYNCS.ARRIVE.TRANS64.RED.A1T0 RZ, [R0+URZ], RZ ;  /* 0x000000ff00ff19a7 */ /* 0x0005e800081004ff */
.L_x_94:
[----:B------:R-:W3:Y:S01]  /*6db0*/  @P1 SYNCS.PHASECHK.TRANS64.TRYWAIT P0, [R3+URZ+0x20], R4 ;  /* 0x00002004030015a7 */ /* 0x000ee200080011ff */
[----:B------:R-:W-:Y:S01]  /*6dc0*/  BSSY B1, `(.L_x_95) ;  /* 0x000001f000017945 */ /* 0x000fe20003800000 */
[----:B---3--:R-:W-:Y:S03]  /*6dd0*/  @P1 SEL R111, RZ, 0x1, !P0 ;  /* 0x00000001ff6f1807 */ /* 0x008fe60004000000 */
[----:B------:R-:W-:Y:S05]  /*6de0*/  @!P1 BRA `(.L_x_96) ;  /* 0x0000000000709947 */ /* 0x000fea0003800000 */
[----:B------:R-:W-:Y:S01]  /*6df0*/  ISETP.NE.AND P1, PT, R117, RZ, PT ;  /* 0x000000ff7500720c */ /* 0x000fe20003f25270 */
[----:B------:R-:W-:Y:S01]  /*6e00*/  BSSY B0, `(.L_x_97) ;  /* 0x000000b000007945 */ /* 0x000fe20003800000 */
[----:B------:R-:W-:Y:S11]  /*6e10*/  ISETP.NE.AND P0, PT, R111, RZ, PT ;  /* 0x000000ff6f00720c */ /* 0x000ff60003f05270 */
[----:B------:R-:W-:Y:S05]  /*6e20*/  @P1 IMAD R6, R109, 0x4000, R178 ;  /* 0x000040006d061824 */ /* 0x000fea00078e02b2 */
[----:B------:R-:W-:Y:S04]  /*6e30*/  @P1 IADD3 R9, PT, PT, R6, UR48, RZ ;  /* 0x0000003006091c10 */ /* 0x000fe8000fffe0ff */
[----:B------:R-:W-:Y:S01]  /*6e40*/  @P1 IADD3 R7, PT, PT, R116, R9, RZ ;  /* 0x0000000974071210 */ /* 0x000fe20007ffe0ff */
[--C-:B------:R-:W-:Y:S02]  /*6e50*/  @P1 IMAD.IADD R5, R110, 0x1, R9.reuse ;  /* 0x000000016e051824 */ /* 0x100fe400078e0209 */
[----:B------:R-:W-:Y:S01]  /*6e60*/  @P1 IMAD.IADD R4, R118, 0x1, R9 ;  /* 0x0000000176041824 */ /* 0x000fe200078e0209 */
[----:B------:R-:W-:Y:S06]  /*6e70*/  @P0 BRA `(.L_x_98) ;  /* 0x00000000000c0947 */ /* 0x000fec0003800000 */
[----:B--2---:R-:W-:Y:S04]  /*6e80*/  SHF.L.U32 R0, R167, 0x1f, RZ ;  /* 0x0000001fa7007819 */ /* 0x004fe800000006ff */
[----:B------:R-:W2:Y:S02]  /*6e90*/  SYNCS.PHASECHK.TRANS64.TRYWAIT P0, [R3+URZ+0x20], R0 ;  /* 0x00002000030075a7 */ /* 0x000ea400080011ff */
[----:B--2---:R-:W-:Y:S05]  /*6ea0*/  @!P0 BRA `(.L_x_99) ;  /* 0x0000003000b08947 */ /* 0x004fea0003800000 */
.L_x_98:
[----:B------:R-:W-:Y:S05]  /*6eb0*/  BSYNC B0 ;  /* 0x0000000000007941 */ /* 0x000fea0003800000 */
.L_x_97:
[----:B------:R-:W-:Y:S01]  /*6ec0*/  ISETP.NE.AND P0, PT, R117, RZ, PT ;  /* 0x000000ff7500720c */ /* 0x000fe20003f05270 */
[----:B------:R-:W-:Y:S11]  /*6ed0*/  VIADD R109, R109, 0x1 ;  /* 0x000000016d6d7836 */ /* 0x000ff60000000000 */
[----:B------:R-:W-:Y:S01]  /*6ee0*/  @!UPT UIADD3 URZ, UPT, UPT, URZ, URZ, URZ ;  /* 0x000000fffffff290 */ /* 0x000fe2000fffe0ff */
[----:B------:R3:W4:Y:S01]  /*6ef0*/  @P0 LDS.128 R88, [R6+UR48+0x400] ;  /* 0x0004003006580984 */ /* 0x0007220008000c00 */
[--C-:B--2---:R-:W-:Y:S01]  /*6f00*/  @P0 IMAD.IADD R3, R116, 0x1, R5.reuse ;  /* 0x0000000174030824 */ /* 0x104fe200078e0205 */
[C---:B------:R-:W-:Y:S01]  /*6f10*/  @P0 IADD3 R0, PT, PT, R118.reuse, R7, RZ ;  /* 0x0000000776000210 */ /* 0x040fe20007ffe0ff */
[C---:B------:R-:W-:Y:S01]  /*6f20*/  @P0 IMAD.IADD R8, R118.reuse, 0x1, R5 ;  /* 0x0000000176080824 */ /* 0x040fe200078e0205 */
[----:B------:R3:W2:Y:S02]  /*6f30*/  @P0 LDS.128 R96, [R4+0x400] ;  /* 0x0004000004600984 */ /* 0x0006a40000000c00 */
[----:B------:R-:W-:Y:S02]  /*6f40*/  @P0 IADD3 R9, PT, PT, R118, R3, RZ ;  /* 0x0000000376090210 */ /* 0x000fe40007ffe0ff */
[----:B------:R3:W1:Y:S04]  /*6f50*/  @P0 LDS.128 R104, [R7+0x400] ;  /* 0x0004000007680984 */ /* 0x0006680000000c00 */
[----:B------:R3:W1:Y:S04]  /*6f60*/  @P0 LDS.128 R112, [R0+0x400] ;  /* 0x0004000000700984 */ /* 0x0006680000000c00 */
[----:B------:R3:W1:Y:S04]  /*6f70*/  @P0 LDS.128 R120, [R5+0x400] ;  /* 0x0004000005780984 */ /* 0x0006680000000c00 */
[----:B------:R3:W1:Y:S04]  /*6f80*/  @P0 LDS.128 R128, [R8+0x400] ;  /* 0x0004000008800984 */ /* 0x0006680000000c00 */
[----:B------:R3:W1:Y:S04]  /*6f90*/  @P0 LDS.128 R136, [R3+0x400] ;  /* 0x0004000003880984 */ /* 0x0006680000000c00 */
[----:B------:R3:W1:Y:S02]  /*6fa0*/  @P0 LDS.128 R144, [R9+0x400] ;  /* 0x0004000009900984 */ /* 0x0006640000000c00 */
.L_x_96:
[----:B------:R-:W-:Y:S05]  /*6fb0*/  BSYNC B1 ;  /* 0x0000000000017941 */ /* 0x000fea0003800000 */
.L_x_95:
[----:B---3--:R-:W-:Y:S05]  /*6fc0*/  VIADD R3, R78, 0x40 ;  /* 0x000000404e037836 */ /* 0x008fea0000000000 */
[----:B------:R-:W-:Y:S04]  /*6fd0*/  SHF.R.U32.HI R3, RZ, 0x15, R3 ;  /* 0x00000015ff037819 */ /* 0x000fe80000011603 */
[----:B------:R-:W-:Y:S11]  /*6fe0*/  LOP3.LUT P0, RZ, R3, 0x3, R162, 0x48, !PT ;  /* 0x0000000303ff7812 */ /* 0x000ff600078048a2 */
[----:B------:R-:W-:Y:S02]  /*6ff0*/  @!UPT UIADD3 URZ, UPT, UPT, URZ, URZ, URZ ;  /* 0x000000fffffff290 */ /* 0x000fe4000fffe0ff */
[----:B------:R-:W-:Y:S05]  /*7000*/  @!P0 BRA `(.L_x_100) ;  /* 0x0000000000408947 */ /* 0x000fea0003800000 */
[----:B------:R-:W3:Y:S01]  /*7010*/  LDCU.64 UR8, c[0x4][0x70] ;  /* 0x01000e00ff0877ac */ /* 0x000ee20008000a00 */
[----:B------:R-:W-:Y:S01]  /*7020*/  MOV R15, 0x0 ;  /* 0x00000000000f7802 */ /* 0x000fe20000000f00 */
[----:B------:R-:W-:Y:S02]  /*7030*/  HFMA2 R12, -RZ, RZ, 0, 5.9604644775390625e-08 ;  /* 0x00000001ff0c7431 */ /* 0x000fe400000001ff */
[----:B------:R-:W-:Y:S02]  /*7040*/  IMAD.MOV.U32 R8, RZ, RZ, 0x192 ;  /* 0x00000192ff087424 */ /* 0x000fe400078e00ff */
[----:B------:R-:W-:Y:S01]  /*7050*/  IMAD.MOV.U32 R13, RZ, RZ, RZ ;  /* 0x000000ffff0d7224 */ /* 0x000fe200078e00ff */
[----:B------:R-:W5:Y:S01]  /*7060*/  LDCU.64 UR6, c[0x4][0x78] ;  /* 0x01000f00ff0677ac */ /* 0x000f620008000a00 */
[----:B------:R-:W1:Y:S01]  /*7070*/  LDC.64 R14, c[0x4][R15] ;  /* 0x010000000f0e7b82 */ /* 0x000e620000000a00 */
[----:B------:R-:W2:Y:S01]  /*7080*/  LDCU.64 UR4, c[0x4][0x10] ;  /* 0x01000200ff0477ac */ /* 0x000ea20008000a00 */
[----:B---3--:R-:W-:Y:S01]  /*7090*/  MOV R5, UR9 ;  /* 0x0000000900057c02 */ /* 0x008fe20008000f00 */
[----:B------:R-:W-:Y:S01]  /*70a0*/  IMAD.U32 R4, RZ, RZ, UR8 ;  /* 0x00000008ff047e24 */ /* 0x000fe2000f8e00ff */
[----:B-----5:R-:W-:Y:S01]  /*70b0*/  MOV R7, UR7 ;  /* 0x0000000700077c02 */ /* 0x020fe20008000f00 */
[----:B------:R-:W-:Y:S01]  /*70c0*/  IMAD.U32 R6, RZ, RZ, UR6 ;  /* 0x00000006ff067e24 */ /* 0x000fe2000f8e00ff */
[----:B--2---:R-:W-:Y:S01]  /*70d0*/  MOV R11, UR5 ;  /* 0x00000005000b7c02 */ /* 0x004fe20008000f00 */
[----:B------:R-:W-:Y:S02]  /*70e0*/  IMAD.U32 R10, RZ, RZ, UR4 ;  /* 0x00000004ff0a7e24 */ /* 0x000fe4000f8e00ff */
[----:B------:R-:W-:Y:S07]  /*70f0*/  LEPC R20, `(.L_x_100) ;  /* 0x000000001014794e */ /* 0x000fee0000000000 */
[----:B-1--4-:R-:W-:Y:S05]  /*7100*/  CALL.ABS.NOINC R14 ;  /* 0x000000000e007343 */ /* 0x012fea0003c00000 */
.L_x_100:
[----:B------:R-:W-:Y:S05]  /*7110*/  WARPSYNC.ALL ;  /* 0x0000000000007948 */ /* 0x000fea0003800000 */
[----:B------:R-:W-:Y:S01]  /*7120*/  R2UR UR4, R78 ;  /* 0x000000004e0472ca */ /* 0x000fe200000e0000 */
[--C-:B----4-:R-:W-:Y:S01]  /*7130*/  HADD2.F32 R80, -RZ, R88.reuse.H0_H0 ;  /* 0x20000058ff507230 */ /* 0x110fe20000004100 */
[----:B------:R-:W-:Y:S01]  /*7140*/  ISETP.NE.AND P0, PT, R170, RZ, PT ;  /* 0x000000ffaa00720c */ /* 0x000fe20003f05270 */
[----:B------:R-:W-:Y:S01]  /*7150*/  HADD2.F32 R82, -RZ, R88.H1_H1 ;  /* 0x30000058ff527230 */ /* 0x000fe20000004100 */
[----:B------:R-:W-:Y:S01]  /*7160*/  BSSY.RECONVERGENT B0, `(.L_x_101) ;  /* 0x00000f9000007945 */ /* 0x000fe20003800200 */
[----:B------:R-:W-:Y:S02]  /*7170*/  HADD2.F32 R83, -RZ, R89.H0_H0 ;  /* 0x20000059ff537230 */ /* 0x000fe40000004100 */
[----:B------:R-:W-:Y:S06]  /*7180*/  HADD2.F32 R84, -RZ, R91.H1_H1 ;  /* 0x3000005bff547230 */ /* 0x000fec0000004100 */
[----:B------:R-:W2:Y:S02]  /*7190*/  LDTM.x64 R4, tmem[UR4+0x40] ;  /* 0x00004004000479ee */ /* 0x000ea40008340000 */
[C---:B--2---:R-:W-:Y:S01]  /*71a0*/  FMUL R0, R76.reuse, R4 ;  /* 0x000000044c007220 */ /* 0x044fe20000400000 */
[C---:B------:R-:W-:Y:S01]  /*71b0*/  FMUL R3, R76.reuse, R5 ;  /* 0x000000054c037220 */ /* 0x040fe20000400000 */
[C---:B------:R-:W-:Y:S01]  /*71c0*/  FMUL R6, R76.reuse, R6 ;  /* 0x000000064c067220 */ /* 0x040fe20000400000 */
[C---:B------:R-:W-:Y:S01]  /*71d0*/  FMUL R7, R76.reuse, R7 ;  /* 0x000000074c077220 */ /* 0x040fe20000400000 */
[C---:B------:R-:W-:Y:S01]  /*71e0*/  FFMA R0, R81.reuse, R80, R0 ;  /* 0x0000005051007223 */ /* 0x040fe20000000000 */
[----:B------:R-:W-:Y:S02]  /*71f0*/  HADD2.F32 R80, -RZ, R89.H1_H1 ;  /* 0x30000059ff507230 */ /* 0x000fe40000004100 */
[C---:B------:R-:W-:Y:S01]  /*7200*/  FFMA R3, R81.reuse, R82, R3 ;  /* 0x0000005251037223 */ /* 0x040fe20000000003 */
[C---:B------:R-:W-:Y:S01]  /*7210*/  FFMA R6, R81.reuse, R83, R6 ;  /* 0x0000005351067223 */ /* 0x040fe20000000006 */
[--C-:B------:R-:W-:Y:S02]  /*7220*/  HADD2.F32 R83, -RZ, R90.reuse.H0_H0 ;  /* 0x2000005aff537230 */ /* 0x100fe40000004100 */
[C---:B------:R-:W-:Y:S01]  /*7230*/  FMUL R4, R76.reuse, R8 ;  /* 0x000000084c047220 */ /* 0x040fe20000400000 */
[----:B------:R-:W-:Y:S01]  /*7240*/  FFMA R7, R81, R80, R7 ;  /* 0x0000005051077223 */ /* 0x000fe20000000007 */
[----:B-1----:R-:W-:Y:S01]  /*7250*/  F2FP.F16.F32.PACK_AB R92, R3, R0 ;  /* 0x00000000035c723e */ /* 0x002fe200000000ff */
[----:B------:R-:W-:Y:S02]  /*7260*/  HADD2.F32 R80, -RZ, R90.H1_H1 ;  /* 0x3000005aff507230 */ /* 0x000fe40000004100 */
[----:B------:R-:W-:Y:S01]  /*7270*/  FFMA R4, R81, R83, R4 ;  /* 0x0000005351047223 */ /* 0x000fe20000000004 */
[----:B------:R-:W-:Y:S01]  /*7280*/  HADD2.F32 R82, -RZ, R91.H0_H0 ;  /* 0x2000005bff527230 */ /* 0x000fe20000004100 */
[----:B------:R-:W-:Y:S01]  /*7290*/  F2FP.F16.F32.PACK_AB R93, R7, R6 ;  /* 0x00000006075d723e */ /* 0x000fe200000000ff */
[C---:B------:R-:W-:Y:S01]  /*72a0*/  FMUL R0, R76.reuse, R9 ;  /* 0x000000094c007220 */ /* 0x040fe20000400000 */
[C---:B------:R-:W-:Y:S01]  /*72b0*/  FMUL R3, R76.reuse, R10 ;  /* 0x0000000a4c037220 */ /* 0x040fe20000400000 */
[C---:B------:R-:W-:Y:S01]  /*72c0*/  FMUL R5, R76.reuse, R11 ;  /* 0x0000000b4c057220 */ /* 0x040fe20000400000 */
[----:B------:R-:W-:Y:S01]  /*72d0*/  FMUL R6, R76, R12 ;  /* 0x0000000c4c067220 */ /* 0x000fe20000400000 */
[C---:B------:R-:W-:Y:S01]  /*72e0*/  FFMA R0, R81.reuse, R80, R0 ;  /* 0x0000005051007223 */ /* 0x040fe20000000000 */
[C---:B------:R-:W-:Y:S01]  /*72f0*/  FFMA R3, R81.reuse, R82, R3 ;  /* 0x0000005251037223 */ /* 0x040fe20000000003 */
[--C-:B------:R-:W-:Y:S02]  /*7300*/  HADD2.F32 R80, -RZ, R96.reuse.H0_H0 ;  /* 0x20000060ff507230 */ /* 0x100fe40000004100 */
[C---:B------:R-:W-:Y:S01]  /*7310*/  FFMA R5, R81.reuse, R84, R5 ;  /* 0x0000005451057223 */ /* 0x040fe20000000005 */
[----:B------:R-:W-:Y:S01]  /*7320*/  HADD2.F32 R82, -RZ, R96.H1_H1 ;  /* 0x30000060ff527230 */ /* 0x000fe20000004100 */
[----:B------:R-:W-:Y:S01]  /*7330*/  F2FP.F16.F32.PACK_AB R94, R0, R4 ;  /* 0x00000004005e723e */ /* 0x000fe200000000ff */
[C---:B------:R-:W-:Y:S01]  /*7340*/  FMUL R7, R76.reuse, R13 ;  /* 0x0000000d4c077220 */ /* 0x040fe20000400000 */
[----:B------:R-:W-:Y:S01]  /*7350*/  FFMA R6, R81, R80, R6 ;  /* 0x0000005051067223 */ /* 0x000fe20000000006 */
[----:B------:R-:W-:Y:S01]  /*7360*/  F2FP.F16.F32.PACK_AB R95, R5, R3 ;  /* 0x00000003055f723e */ /* 0x000fe200000000ff */
[--C-:B------:R-:W-:Y:S02]  /*7370*/  HADD2.F32 R80, -RZ, R97.reuse.H0_H0 ;  /* 0x20000061ff507230 */ /* 0x100fe40000004100 */
[----:B------:R-:W-:Y:S01]  /*7380*/  FFMA R7, R81, R82, R7 ;  /* 0x0000005251077223 */ /* 0x000fe20000000007 */
[----:B------:R-:W-:Y:S02]  /*7390*/  HADD2.F32 R82, -RZ, R97.H1_H1 ;  /* 0x30000061ff527230 */ /* 0x000fe40000004100 */
[C---:B------:R-:W-:Y:S01]  /*73a0*/  FMUL R0, R76.reuse, R14 ;  /* 0x0000000e4c007220 */ /* 0x040fe20000400000 */
[----:B------:R-:W-:Y:S01]  /*73b0*/  STS.128 [R178+UR48+0x4400], R92 ;  /* 0x0044005cb2007988 */ /* 0x000fe20008000c30 */
[--C-:B------:R-:W-:Y:S01]  /*73c0*/  HADD2.F32 R83, -RZ, R98.reuse.H0_H0 ;  /* 0x20000062ff537230 */ /* 0x100fe20000004100 */
[----:B------:R-:W-:Y:S01]  /*73d0*/  F2FP.F16.F32.PACK_AB R84, R7, R6 ;  /* 0x000000060754723e */ /* 0x000fe200000000ff */
[C---:B------:R-:W-:Y:S01]  /*73e0*/  FFMA R0, R81.reuse, R80, R0 ;  /* 0x0000005051007223 */ /* 0x040fe20000000000 */
[C---:B------:R-:W-:Y:S01]  /*73f0*/  FMUL R3, R76.reuse, R15 ;  /* 0x0000000f4c037220 */ /* 0x040fe20000400000 */
[C---:B------:R-:W-:Y:S01]  /*7400*/  FMUL R4, R76.reuse, R16 ;  /* 0x000000104c047220 */ /* 0x040fe20000400000 */
[----:B------:R-:W-:Y:S02]  /*7410*/  HADD2.F32 R80, -RZ, R98.H1_H1 ;  /* 0x30000062ff507230 */ /* 0x000fe40000004100 */
[C---:B------:R-:W-:Y:S01]  /*7420*/  FMUL R5, R76.reuse, R17 ;  /* 0x000000114c057220 */ /* 0x040fe20000400000 */
[C---:B------:R-:W-:Y:S01]  /*7430*/  FFMA R3, R81.reuse, R82, R3 ;  /* 0x0000005251037223 */ /* 0x040fe20000000003 */
[C---:B------:R-:W-:Y:S01]  /*7440*/  FFMA R4, R81.reuse, R83, R4 ;  /* 0x0000005351047223 */ /* 0x040fe20000000004 */
[--C-:B------:R-:W-:Y:S02]  /*7450*/  HADD2.F32 R83, -RZ, R99.reuse.H0_H0 ;  /* 0x20000063ff537230 */ /* 0x100fe40000004100 */
[----:B------:R-:W-:Y:S01]  /*7460*/  FFMA R5, R81, R80, R5 ;  /* 0x0000005051057223 */ /* 0x000fe20000000005 */
[----:B------:R-:W-:Y:S01]  /*7470*/  HADD2.F32 R82, -RZ, R99.H1_H1 ;  /* 0x30000063ff527230 */ /* 0x000fe20000004100 */
[----:B------:R-:W-:Y:S01]  /*7480*/  F2FP.F16.F32.PACK_AB R85, R3, R0 ;  /* 0x000000000355723e */ /* 0x000fe200000000ff */
[C---:B------:R-:W-:Y:S01]  /*7490*/  FMUL R6, R76.reuse, R18 ;  /* 0x000000124c067220 */ /* 0x040fe20000400000 */
[C---:B------:R-:W-:Y:S01]  /*74a0*/  FMUL R7, R76.reuse, R19 ;  /* 0x000000134c077220 */ /* 0x040fe20000400000 */
[----:B------:R-:W-:Y:S01]  /*74b0*/  F2FP.F16.F32.PACK_AB R86, R5, R4 ;  /* 0x000000040556723e */ /* 0x000fe200000000ff */
[--C-:B------:R-:W-:Y:S02]  /*74c0*/  HADD2.F32 R80, -RZ, R104.reuse.H0_H0 ;  /* 0x20000068ff507230 */ /* 0x100fe40000004100 */
[C---:B------:R-:W-:Y:S01]  /*74d0*/  FFMA R6, R81.reuse, R83, R6 ;  /* 0x0000005351067223 */ /* 0x040fe20000000006 */
[----:B------:R-:W-:Y:S01]  /*74e0*/  FFMA R7, R81, R82, R7 ;  /* 0x0000005251077223 */ /* 0x000fe20000000007 */
[----:B------:R-:W-:Y:S02]  /*74f0*/  HADD2.F32 R82, -RZ, R104.H1_H1 ;  /* 0x30000068ff527230 */ /* 0x000fe40000004100 */
[C---:B------:R-:W-:Y:S01]  /*7500*/  FMUL R0, R76.reuse, R20 ;  /* 0x000000144c007220 */ /* 0x040fe20000400000 */
[C---:B------:R-:W-:Y:S01]  /*7510*/  FMUL R3, R76.reuse, R21 ;  /* 0x000000154c037220 */ /* 0x040fe20000400000 */
[C---:B------:R-:W-:Y:S01]  /*7520*/  FMUL R4, R76.reuse, R22 ;  /* 0x000000164c047220 */ /* 0x040fe20000400000 */
[----:B------:R-:W-:Y:S01]  /*7530*/  F2FP.F16.F32.PACK_AB R87, R7, R6 ;  /* 0x000000060757723e */ /* 0x000fe200000000ff */
[C---:B------:R-:W-:Y:S01]  /*7540*/  FFMA R0, R81.reuse, R80, R0 ;  /* 0x0000005051007223 */ /* 0x040fe20000000000 */
[----:B------:R-:W-:Y:S01]  /*7550*/  FFMA R3, R81, R82, R3 ;  /* 0x0000005251037223 */ /* 0x000fe20000000003 */
[----:B------:R-:W-:Y:S02]  /*7560*/  HADD2.F32 R80, -RZ, R105.H0_H0 ;  /* 0x20000069ff507230 */ /* 0x000fe40000004100 */
[C---:B------:R-:W-:Y:S01]  /*7570*/  FMUL R5, R76.reuse, R23 ;  /* 0x000000174c057220 */ /* 0x040fe20000400000 */
[----:B------:R1:W-:Y:S01]  /*7580*/  STS.128 [R179+0x4400], R84 ;  /* 0x00440054b3007388 */ /* 0x0003e20000000c00 */
[C---:B------:R-:W-:Y:S01]  /*7590*/  FMUL R6, R76.reuse, R24 ;  /* 0x000000184c067220 */ /* 0x040fe20000400000 */
[----:B------:R-:W-:Y:S01]  /*75a0*/  HADD2.F32 R83, -RZ, R107.H0_H0 ;  /* 0x2000006bff537230 */ /* 0x000fe20000004100 */
[----:B------:R-:W-:Y:S01]  /*75b0*/  F2FP.F16.F32.PACK_AB R100, R3, R0 ;  /* 0x000000000364723e */ /* 0x000fe200000000ff */
[----:B------:R-:W-:Y:S02]  /*75c0*/  HADD2.F32 R0, -RZ, R105.H1_H1 ;  /* 0x30000069ff007230 */ /* 0x000fe40000004100 */
[C---:B------:R-:W-:Y:S01]  /*75d0*/  FFMA R4, R81.reuse, R80, R4 ;  /* 0x0000005051047223 */ /* 0x040fe20000000004 */
[--C-:B------:R-:W-:Y:S02]  /*75e0*/  HADD2.F32 R3, -RZ, R106.reuse.H0_H0 ;  /* 0x2000006aff037230 */ /* 0x100fe40000004100 */
[C---:B------:R-:W-:Y:S01]  /*75f0*/  FMUL R7, R76.reuse, R25 ;  /* 0x000000194c077220 */ /* 0x040fe20000400000 */
[----:B------:R-:W-:Y:S02]  /*7600*/  HADD2.F32 R80, -RZ, R106.H1_H1 ;  /* 0x3000006aff507230 */ /* 0x000fe40000004100 */
[C---:B------:R-:W-:Y:S01]  /*7610*/  FFMA R5, R81.reuse, R0, R5 ;  /* 0x0000000051057223 */ /* 0x040fe20000000005 */
[C---:B------:R-:W-:Y:S01]  /*7620*/  FMUL R8, R76.reuse, R26 ;  /* 0x0000001a4c087220 */ /* 0x040fe20000400000 */
[----:B------:R-:W-:Y:S02]  /*7630*/  HADD2.F32 R82, -RZ, R107.H1_H1 ;  /* 0x3000006bff527230 */ /* 0x000fe40000004100 */
[C---:B------:R-:W-:Y:S01]  /*7640*/  FFMA R6, R81.reuse, R3, R6 ;  /* 0x0000000351067223 */ /* 0x040fe20000000006 */
[----:B------:R-:W-:Y:S01]  /*7650*/  FFMA R7, R81, R80, R7 ;  /* 0x0000005051077223 */ /* 0x000fe20000000007 */
[----:B------:R-:W-:Y:S01]  /*7660*/  F2FP.F16.F32.PACK_AB R101, R5, R4 ;  /* 0x000000040565723e */ /* 0x000fe200000000ff */
        /* <DEDUP_REMOVED lines=8> */
[----:B------:R-:W-:Y:S01]  /*76f0*/  FFMA R10, R81, R0, R10 ;  /* 0x00000000510a7223 */ /* 0x000fe2000000000a */
[--C-:B------:R-:W-:Y:S01]  /*7700*/  HADD2.F32 R3, -RZ, R113.reuse.H0_H0 ;  /* 0x20000071ff037230 */ /* 0x100fe20000004100 */
[----:B------:R-:W-:Y:S01]  /*7710*/  F2FP.F16.F32.PACK_AB R103, R9, R8 ;  /* 0x000000080967723e */ /* 0x000fe200000000ff */
[----:B------:R-:W-:Y:S01]  /*7720*/  FFMA R11, R81, R80, R11 ;  /* 0x00000050510b7223 */ /* 0x000fe2000000000b */
[C---:B------:R-:W-:Y:S01]  /*7730*/  FMUL R12, R76.reuse, R30 ;  /* 0x0000001e4c0c7220 */ /* 0x040fe20000400000 */
[----:B------:R-:W-:Y:S02]  /*7740*/  HADD2.F32 R0, -RZ, R113.H1_H1 ;  /* 0x30000071ff007230 */ /* 0x000fe40000004100 */
[C---:B------:R-:W-:Y:S01]  /*7750*/  FMUL R13, R76.reuse, R31 ;  /* 0x0000001f4c0d7220 */ /* 0x040fe20000400000 */
[----:B------:R2:W-:Y:S01]  /*7760*/  STS.128 [R177+0x4400], R100 ;  /* 0x00440064b1007388 */ /* 0x0005e20000000c00 */
[----:B-1----:R-:W-:Y:S01]  /*7770*/  F2FP.F16.F32.PACK_AB R84, R11, R10 ;  /* 0x0000000a0b54723e */ /* 0x002fe200000000ff */
[C---:B------:R-:W-:Y:S01]  /*7780*/  FFMA R12, R81.reuse, R3, R12 ;  /* 0x00000003510c7223 */ /* 0x040fe2000000000c */
[----:B------:R-:W-:Y:S01]  /*7790*/  FFMA R13, R81, R0, R13 ;  /* 0x00000000510d7223 */ /* 0x000fe2000000000d */
[--C-:B------:R-:W-:Y:S02]  /*77a0*/  HADD2.F32 R3, -RZ, R114.reuse.H0_H0 ;  /* 0x20000072ff037230 */ /* 0x100fe40000004100 */
        /* <DEDUP_REMOVED lines=25> */
[----:B------:R-:W-:Y:S01]  /*7940*/  F2FP.F16.F32.PACK_AB R92, R19, R18 ;  /* 0x00000012135c723e */ /* 0x000fe200000000ff */
        /* <DEDUP_REMOVED lines=113> */
[----:B------:R-:W-:Y:S02]  /*8060*/  UIADD3 UR8, UP0, UPT, UR52, 0x680, URZ ;  /* 0x0000068034087890 */ /* 0x000fe4000ff1e0ff */
[----:B------:R-:W-:Y:S02]  /*8070*/  UIADD3 UR5, UPT, UPT, UR41, 0x40, URZ ;  /* 0x0000004029057890 */ /* 0x000fe4000fffe0ff */
[----:B------:R-:W-:Y:S02]  /*8080*/  UIADD3 UR4, UPT, UPT, UR48, 0x4400, URZ ;  /* 0x0000440030047890 */ /* 0x000fe4000fffe0ff */
[----:B------:R-:W-:Y:S01]  /*8090*/  UIADD3.X UR9, UPT, UPT, URZ, UR53, URZ, UP0, !UPT ;  /* 0x00000035ff097290 */ /* 0x000fe200087fe4ff */
[----:B------:R-:W-:Y:S01]  /*80a0*/  UMOV UR6, UR42 ;  /* 0x0000002a00067c82 */ /* 0x000fe20008000000 */
[----:B------:R-:W-:Y:S07]  /*80b0*/  UMOV UR7, UR36 ;  /* 0x0000002400077c82 */ /* 0x000fee0008000000 */
[----:B------:R2:W-:Y:S01]  /*80c0*/  UTMASTG.3D [UR4], [UR8] ;  /* 0x00000004080073b5 */ /* 0x0005e20008010000 */
[----:B------:R0:W-:Y:S01]  /*80d0*/  UTMACMDFLUSH ;  /* 0x00000000000079b7 */ /* 0x0001e20000000000 */
[----:B--2---:R-:W-:Y:S04]  /*80e0*/  DEPBAR.LE SB0, 0x1 ;  /* 0x000080400000791a */ /* 0x004fe80000000000 */
.L_x_102:
[----:B------:R-:W-:Y:S05]  /*80f0*/  BSYNC.RECONVERGENT B0 ;  /* 0x0000000000007941 */ /* 0x000fea0003800200 */
.L_x_101:
[----:B------:R-:W-:Y:S01]  /*8100*/  BAR.SYNC.DEFER_BLOCKING 0x1, 0x80 ;  /* 0x0042000000007b1d */ /* 0x000fe20000010000 */
[----:B------:R-:W-:Y:S01]  /*8110*/  ISETP.NE.AND P1, PT, R176, RZ, PT ;  /* 0x000000ffb000720c */ /* 0x000fe20003f25270 */
[----:B------:R-:W-:Y:S01]  /*8120*/  UISETP.GT.U32.AND UP0, UPT, UR50, -0x3, UPT ;  /* 0xfffffffd3200788c */ /* 0x000fe2000bf04070 */
[----:B------:R-:W-:Y:S11]  /*8130*/  LEA R4, R109, UR48, 0x3 ;  /* 0x000000306d047c11 */ /* 0x000ff6000f8e18ff */
        /* <DEDUP_REMOVED lines=11> */
.L_x_103:
        /* <DEDUP_REMOVED lines=11> */
[----:B--2---:R-:W-:Y:S01]  /*82a0*/  @P1 IMAD.IADD R0, R118, 0x1, R3 ;  /* 0x0000000176001824 */ /* 0x004fe200078e0203 */
[----:B------:R-:W-:Y:S06]  /*82b0*/  @P0 BRA `(.L_x_107) ;  /* 0x00000000000c0947 */ /* 0x000fec0003800000 */
[----:B------:R-:W-:Y:S04]  /*82c0*/  SHF.L.U32 R3, R167, 0x1f, RZ ;  /* 0x0000001fa7037819 */ /* 0x000fe800000006ff */
[----:B------:R-:W2:Y:S02]  /*82d0*/  SYNCS.PHASECHK.TRANS64.TRYWAIT P0, [R4+URZ+0x20], R3 ;  /* 0x00002003040075a7 */ /* 0x000ea400080011ff */
[----:B--2---:R-:W-:Y:S05]  /*82e0*/  @!P0 BRA `(.L_x_108) ;  /* 0x0000001c00b48947 */ /* 0x004fea0003800000 */
.L_x_107:
[----:B------:R-:W-:Y:S05]  /*82f0*/  BSYNC B0 ;  /* 0x0000000000007941 */ /* 0x000fea0003800000 */
.L_x_106:
[----:B------:R-:W-:Y:S11]  /*8300*/  ISETP.NE.AND P0, PT, R117, RZ, PT ;  /* 0x000000ff7500720c */ /* 0x000ff60003f05270 */
[----:B------:R-:W-:Y:S02]  /*8310*/  @!UPT UIADD3 URZ, UPT, UPT, URZ, URZ, URZ ;  /* 0x000000fffffff290 */ /* 0x000fe4000fffe0ff */
[----:B------:R3:W4:Y:S01]  /*8320*/  @P0 LDS.128 R88, [R109+UR48+0x400] ;  /* 0x000400306d580984 */ /* 0x0007220008000c00 */
[----:B--2---:R-:W-:Y:S01]  /*8330*/  @P0 IMAD.IADD R3, R116, 0x1, R5 ;  /* 0x0000000174030824 */ /* 0x004fe200078e0205 */
        /* <DEDUP_REMOVED lines=10> */
.L_x_105:
[----:B------:R-:W-:Y:S05]  /*83e0*/  BSYNC B1 ;  /* 0x0000000000017941 */ /* 0x000fea0003800000 */
.L_x_104:
        /* <DEDUP_REMOVED lines=21> */
.L_x_109:
[----:B------:R-:W-:Y:S01]  /*8540*/  ISETP.NE.AND P0, PT, R170, RZ, PT ;  /* 0x000000ffaa00720c */ /* 0x000fe20003f05270 */
[----:B------:R-:W-:Y:S05]  /*8550*/  WARPSYNC.ALL ;  /* 0x0000000000007948 */ /* 0x000fea0003800000 */
[----:B------:R-:W-:Y:S01]  /*8560*/  R2UR UR4, R78 ;  /* 0x000000004e0472ca */ /* 0x000fe200000e0000 */
[--C-:B----4-:R-:W-:Y:S01]  /*8570*/  HADD2.F32 R80, -RZ, R88.reuse.H0_H0 ;  /* 0x20000058ff507230 */ /* 0x110fe20000004100 */
[----:B------:R-:W-:Y:S01]  /*8580*/  R2UR UR5, R108 ;  /* 0x000000006c0572ca */ /* 0x000fe200000e0000 */
[----:B------:R-:W-:Y:S01]  /*8590*/  HADD2.F32 R82, -RZ, R88.H1_H1 ;  /* 0x30000058ff527230 */ /* 0x000fe20000004100 */
[----:B------:R-:W-:Y:S01]  /*85a0*/  BSSY.RECONVERGENT B0, `(.L_x_110) ;  /* 0x00000fd000007945 */ /* 0x000fe20003800200 */
[--C-:B------:R-:W-:Y:S02]  /*85b0*/  HADD2.F32 R83, -RZ, R89.reuse.H0_H0 ;  /* 0x20000059ff537230 */ /* 0x100fe40000004100 */
[----:B-1----:R-:W-:Y:S02]  /*85c0*/  HADD2.F32 R84, -RZ, R89.H1_H1 ;  /* 0x30000059ff547230 */ /* 0x002fe40000004100 */
[--C-:B------:R-:W-:Y:S02]  /*85d0*/  HADD2.F32 R85, -RZ, R90.reuse.H0_H0 ;  /* 0x2000005aff557230 */ /* 0x100fe40000004100 */
[----:B------:R-:W-:Y:S02]  /*85e0*/  HADD2.F32 R86, -RZ, R90.H1_H1 ;  /* 0x3000005aff567230 */ /* 0x000fe40000004100 */
[----:B------:R-:W1:Y:S01]  /*85f0*/  LDTM.x64 R4, tmem[UR4+0x80] ;  /* 0x00008004000479ee */ /* 0x000e620008340000 */
[----:B------:R-:W-:Y:S01]  /*8600*/  NOP ;  /* 0x0000000000007918 */ /* 0x000fe20000000000 */
[----:B------:R-:W-:Y:S01]  /*8610*/  UIADD3 UR5, UPT, UPT, UR5, 0x90, URZ ;  /* 0x0000009005057890 */ /* 0x000fe2000fffe0ff */
[--C-:B------:R-:W-:Y:S02]  /*8620*/  HADD2.F32 R87, -RZ, R91.reuse.H0_H0 ;  /* 0x2000005bff577230 */ /* 0x100fe40000004100 */
[----:B------:R-:W-:Y:S01]  /*8630*/  HADD2.F32 R88, -RZ, R91.H1_H1 ;  /* 0x3000005bff587230 */ /* 0x000fe20000004100 */
[----:B------:R-:W-:Y:S01]  /*8640*/  UPRMT UR5, UR37, 0x654, UR5 ;  /* 0x0000065425057896 */ /* 0x000fe20008000005 */
[--C-:B--2---:R-:W-:Y:S02]  /*8650*/  HADD2.F32 R89, -RZ, R96.reuse.H0_H0 ;  /* 0x20000060ff597230 */ /* 0x104fe40000004100 */
[----:B------:R-:W-:Y:S02]  /*8660*/  HADD2.F32 R90, -RZ, R96.H1_H1 ;  /* 0x30000060ff5a7230 */ /* 0x000fe40000004100 */
[--C-:B------:R-:W-:Y:S02]  /*8670*/  HADD2.F32 R91, -RZ, R97.reuse.H0_H0 ;  /* 0x20000061ff5b7230 */ /* 0x100fe40000004100 */
[----:B------:R-:W-:Y:S02]  /*8680*/  HADD2.F32 R92, -RZ, R97.H1_H1 ;  /* 0x30000061ff5c7230 */ /* 0x000fe40000004100 */
[----:B-1----:R-:W-:Y:S01]  /*8690*/  SYNCS.ARRIVE.TRANS64.RED.A1T0 RZ, [UR5], RZ ;  /* 0x000000ffffff79a7 */ /* 0x002fe20008100405 */
[--C-:B------:R-:W-:Y:S02]  /*86a0*/  HADD2.F32 R93, -RZ, R98.reuse.H0_H0 ;  /* 0x20000062ff5d7230 */ /* 0x100fe40000004100 */
[----:B------:R-:W-:Y:S02]  /*86b0*/  HADD2.F32 R94, -RZ, R98.H1_H1 ;  /* 0x30000062ff5e7230 */ /* 0x000fe40000004100 */
[--C-:B------:R-:W-:Y:S02]  /*86c0*/  HADD2.F32 R95, -RZ, R99.reuse.H0_H0 ;  /* 0x20000063ff5f7230 */ /* 0x100fe40000004100 */
[----:B------:R-:W-:Y:S02]  /*86d0*/  HADD2.F32 R96, -RZ, R99.H1_H1 ;  /* 0x30000063ff607230 */ /* 0x000fe40000004100 */
[C---:B------:R-:W-:Y:S01]  /*86e0*/  FMUL R4, R76.reuse, R4 ;  /* 0x000000044c047220 */ /* 0x040fe20000400000 */
[C---:B------:R-:W-:Y:S01]  /*86f0*/  FMUL R5, R76.reuse, R5 ;  /* 0x000000054c057220 */ /* 0x040fe20000400000 */
[C---:B------:R-:W-:Y:S01]  /*8700*/  FMUL R6, R76.reuse, R6 ;  /* 0x000000064c067220 */ /* 0x040fe20000400000 */
[C---:B------:R-:W-:Y:S01]  /*8710*/  FMUL R7, R76.reuse, R7 ;  /* 0x000000074c077220 */ /* 0x040fe20000400000 */
[C---:B------:R-:W-:Y:S01]  /*8720*/  FFMA R4, R81.reuse, R80, R4 ;  /* 0x0000005051047223 */ /* 0x040fe20000000004 */
[C---:B------:R-:W-:Y:S01]  /*8730*/  FFMA R5, R81.reuse, R82, R5 ;  /* 0x0000005251057223 */ /* 0x040fe20000000005 */
[C---:B------:R-:W-:Y:S01]  /*8740*/  FFMA R6, R81.reuse, R83, R6 ;  /* 0x0000005351067223 */ /* 0x040fe20000000006 */
[----:B------:R-:W-:Y:S01]  /*8750*/  FFMA R7, R81, R84, R7 ;  /* 0x0000005451077223 */ /* 0x000fe20000000007 */
[C---:B------:R-:W-:Y:S01]  /*8760*/  FMUL R8, R76.reuse, R8 ;  /* 0x000000084c087220 */ /* 0x040fe20000400000 */
[C---:B------:R-:W-:Y:S01]  /*8770*/  FMUL R9, R76.reuse, R9 ;  /* 0x000000094c097220 */ /* 0x040fe20000400000 */
[----:B------:R-:W-:Y:S01]  /*8780*/  F2FP.F16.F32.PACK_AB R4, R5, R4 ;  /* 0x000000040504723e */ /* 0x000fe200000000ff */
[C---:B------:R-:W-:Y:S01]  /*8790*/  FMUL R10, R76.reuse, R10 ;  /* 0x0000000a4c0a7220 */ /* 0x040fe20000400000 */
[----:B------:R-:W-:Y:S01]  /*87a0*/  F2FP.F16.F32.PACK_AB R5, R7, R6 ;  /* 0x000000060705723e */ /* 0x000fe200000000ff */
[C---:B------:R-:W-:Y:S01]  /*87b0*/  FFMA R8, R81.reuse, R85, R8 ;  /* 0x0000005551087223 */ /* 0x040fe20000000008 */
[C---:B------:R-:W-:Y:S01]  /*87c0*/  FFMA R9, R81.reuse, R86, R9 ;  /* 0x0000005651097223 */ /* 0x040fe20000000009 */
[----:B------:R-:W-:Y:S01]  /*87d0*/  FFMA R10, R81, R87, R10 ;  /* 0x00000057510a7223 */ /* 0x000fe2000000000a */
[C---:B------:R-:W-:Y:S01]  /*87e0*/  FMUL R11, R76.reuse, R11 ;  /* 0x0000000b4c0b7220 */ /* 0x040fe20000400000 */
[C---:B------:R-:W-:Y:S01]  /*87f0*/  FMUL R0, R76.reuse, R12 ;  /* 0x0000000c4c007220 */ /* 0x040fe20000400000 */
[C---:B------:R-:W-:Y:S01]  /*8800*/  FMUL R3, R76.reuse, R13 ;  /* 0x0000000d4c037220 */ /* 0x040fe20000400000 */
[----:B------:R-:W-:Y:S01]  /*8810*/  F2FP.F16.F32.PACK_AB R6, R9, R8 ;  /* 0x000000080906723e */ /* 0x000fe200000000ff */
        /* <DEDUP_REMOVED lines=10> */
[----:B------:R1:W-:Y:S01]  /*88c0*/  STS.128 [R178+UR48+0x8400], R4 ;  /* 0x00840004b2007988 */ /* 0x0003e20008000c30 */
[----:B------:R-:W-:Y:S01]  /*88d0*/  FFMA R12, R81, R93, R12 ;  /* 0x0000005d510c7223 */ /* 0x000fe2000000000c */
[C---:B------:R-:W-:Y:S01]  /*88e0*/  FMUL R13, R76.reuse, R17 ;  /* 0x000000114c0d7220 */ /* 0x040fe20000400000 */
[C---:B------:R-:W-:Y:S01]  /*88f0*/  FMUL R18, R76.reuse, R18 ;  /* 0x000000124c127220 */ /* 0x040fe20000400000 */
[----:B------:R-:W-:Y:S01]  /*8900*/  F2FP.F16.F32.PACK_AB R9, R15, R14 ;  /* 0x0000000e0f09723e */ /* 0x000fe200000000ff */
[--C-:B------:R-:W-:Y:S02]  /*8910*/  HADD2.F32 R97, -RZ, R104.reuse.H0_H0 ;  /* 0x20000068ff617230 */ /* 0x100fe40000004100 */
[C---:B------:R-:W-:Y:S01]  /*8920*/  FFMA R13, R81.reuse, R94, R13 ;  /* 0x0000005e510d7223 */ /* 0x040fe2000000000d */
[----:B------:R-:W-:Y:S01]  /*8930*/  FFMA R18, R81, R95, R18 ;  /* 0x0000005f51127223 */ /* 0x000fe20000000012 */
[C---:B------:R-:W-:Y:S01]  /*8940*/  FMUL R19, R76.reuse, R19 ;  /* 0x000000134c137220 */ /* 0x040fe20000400000 */
[----:B------:R-:W-:Y:S02]  /*8950*/  HADD2.F32 R98, -RZ, R104.H1_H1 ;  /* 0x30000068ff627230 */ /* 0x000fe40000004100 */
[C---:B------:R-:W-:Y:S01]  /*8960*/  FMUL R16, R76.reuse, R20 ;  /* 0x000000144c107220 */ /* 0x040fe20000400000 */
[----:B------:R-:W-:Y:S01]  /*8970*/  F2FP.F16.F32.PACK_AB R10, R13, R12 ;  /* 0x0000000c0d0a723e */ /* 0x000fe200000000ff */
[C---:B------:R-:W-:Y:S01]  /*8980*/  FFMA R19, R81.reuse, R96, R19 ;  /* 0x0000006051137223 */ /* 0x040fe20000000013 */
[--C-:B------:R-:W-:Y:S02]  /*8990*/  HADD2.F32 R99, -RZ, R105.reuse.H0_H0 ;  /* 0x20000069ff637230 */ /* 0x100fe40000004100 */
[----:B------:R-:W-:Y:S01]  /*89a0*/  FFMA R16, R81, R97, R16 ;  /* 0x0000006151107223 */ /* 0x000fe20000000010 */
[C---:B------:R-:W-:Y:S01]  /*89b0*/  FMUL R17, R76.reuse, R21 ;  /* 0x000000154c117220 */ /* 0x040fe20000400000 */
[----:B------:R-:W-:Y:S01]  /*89c0*/  HADD2.F32 R100, -RZ, R105.H1_H1 ;  /* 0x30000069ff647230 */ /* 0x000fe20000004100 */
[----:B------:R-:W-:Y:S01]  /*89d0*/  F2FP.F16.F32.PACK_AB R11, R19, R18 ;  /* 0x00000012130b723e */ /* 0x000fe200000000ff */
[C---:B------:R-:W-:Y:S01]  /*89e0*/  FMUL R22, R76.reuse, R22 ;  /* 0x000000164c167220 */ /* 0x040fe20000400000 */
[C---:B------:R-:W-:Y:S01]  /*89f0*/  FFMA R17, R81.reuse, R98, R17 ;  /* 0x0000006251117223 */ /* 0x040fe20000000011 */
[--C-:B------:R-:W-:Y:S02]  /*8a00*/  HADD2.F32 R101, -RZ, R106.reuse.H0_H0 ;  /* 0x2000006aff657230 */ /* 0x100fe40000004100 */
[C---:B------:R-:W-:Y:S01]  /*8a10*/  FMUL R23, R76.reuse, R23 ;  /* 0x000000174c177220 */ /* 0x040fe20000400000 */
[----:B------:R1:W-:Y:S01]  /*8a20*/  STS.128 [R179+0x8400], R8 ;  /* 0x00840008b3007388 */ /* 0x0003e20000000c00 */
[----:B------:R-:W-:Y:S01]  /*8a30*/  FFMA R22, R81, R99, R22 ;  /* 0x0000006351167223 */ /* 0x000fe20000000016 */
[----:B------:R-:W-:Y:S01]  /*8a40*/  F2FP.F16.F32.PACK_AB R16, R17, R16 ;  /* 0x000000101110723e */ /* 0x000fe200000000ff */
[----:B------:R-:W-:Y:S01]  /*8a50*/  FFMA R23, R81, R100, R23 ;  /* 0x0000006451177223 */ /* 0x000fe20000000017 */
[----:B------:R-:W-:Y:S02]  /*8a60*/  HADD2.F32 R102, -RZ, R106.H1_H1 ;  /* 0x3000006aff667230 */ /* 0x000fe40000004100 */
        /* <DEDUP_REMOVED lines=22> */
[--C-:B------:R-:W-:Y:S01]  /*8bd0*/  HADD2.F32 R109, -RZ, R114.reuse.H0_H0 ;  /* 0x20000072ff6d7230 */ /* 0x100fe20000004100 */
[----:B------:R1:W-:Y:S01]  /*8be0*/  STS.128 [R177+0x8400], R16 ;  /* 0x00840010b1007388 */ /* 0x0003e20000000c00 */
        /* <DEDUP_REMOVED lines=69> */
[C---:B------:R-:W-:Y:S01]  /*9040*/  FFMA R45, R81.reuse, R126, R45 ;  /* 0x0000007e512d7223 */ /* 0x040fe2000000002d */
[C---:B------:R-:W-:Y:S01]  /*9050*/  FMUL R50, R76.reuse, R50 ;  /* 0x000000324c327220 */ /* 0x040fe20000400000 */
[--C-:B------:R-:W-:Y:S02]  /*9060*/  HADD2.F32 R129, -RZ, R136.reuse.H0_H0 ;  /* 0x20000088ff817230 */ /* 0x100fe40000004100 */
[C---:B------:R-:W-:Y:S01]  /*9070*/  FMUL R51, R76.reuse, R51 ;  /* 0x000000334c337220 */ /* 0x040fe20000400000 */
[----:B------:R-:W-:Y:S02]  /*9080*/  HADD2.F32 R130, -RZ, R136.H1_H1 ;  /* 0x30000088ff827230 */ /* 0x000fe40000004100 */
[C---:B------:R-:W-:Y:S01]  /*9090*/  FMUL R48, R76.reuse, R52 ;  /* 0x000000344c307220 */ /* 0x040fe20000400000 */
[--C-:B------:R-:W-:Y:S02]  /*90a0*/  HADD2.F32 R131, -RZ, R137.reuse.H0_H0 ;  /* 0x20000089ff837230 */ /* 0x100fe40000004100 */
[C---:B------:R-:W-:Y:S01]  /*90b0*/  FMUL R49, R76.reuse, R53 ;  /* 0x000000354c317220 */ /* 0x040fe20000400000 */
[C---:B------:R-:W-:Y:S01]  /*90c0*/  FFMA R50, R81.reuse, R127, R50 ;  /* 0x0000007f51327223 */ /* 0x040fe20000000032 */
[----:B------:R-:W-:Y:S02]  /*90d0*/  HADD2.F32 R132, -RZ, R137.H1_H1 ;  /* 0x30000089ff847230 */ /* 0x000fe40000004100 */
[C---:B------:R-:W-:Y:S01]  /*90e0*/  FMUL R54, R76.reuse, R54 ;  /* 0x000000364c367220 */ /* 0x040fe20000400000 */
[C---:B------:R-:W-:Y:S01]  /*90f0*/  FFMA R51, R81.reuse, R128, R51 ;  /* 0x0000008051337223 */ /* 0x040fe20000000033 */
        /* <DEDUP_REMOVED lines=11> */
[----:B------:R-:W-:Y:S01]  /*91b0*/  FFMA R55, R81, R132, R55 ;  /* 0x0000008451377223 */ /* 0x000fe20000000037 */
[--C-:B------:R-:W-:Y:S02]  /*91c0*/  HADD2.F32 R137, -RZ, R144.reuse.H0_H0 ;  /* 0x20000090ff897230 */ /* 0x100fe40000004100 */
[C---:B------:R-:W-:Y:S01]  /*91d0*/  FMUL R59, R76.reuse, R59 ;  /* 0x0000003b4c3b7220 */ /* 0x040fe20000400000 */
[----:B------:R-:W-:Y:S01]  /*91e0*/  F2FP.F16.F32.PACK_AB R42, R45, R44 ;  /* 0x0000002c2d2a723e */ /* 0x000fe200000000ff */
[----:B------:R-:W-:Y:S01]  /*91f0*/  FFMA R52, R81, R133, R52 ;  /* 0x0000008551347223 */ /* 0x000fe20000000034 */
[----:B------:R-:W-:Y:S01]  /*9200*/  F2FP.F16.F32.PACK_AB R43, R51, R50 ;  /* 0x00000032332b723e */ /* 0x000fe200000000ff */
[----:B------:R-:W-:Y:S02]  /*9210*/  HADD2.F32 R138, -RZ, R144.H1_H1 ;  /* 0x30000090ff8a7230 */ /* 0x000fe40000004100 */
[C---:B------:R-:W-:Y:S01]  /*9220*/  FMUL R56, R76.reuse, R60 ;  /* 0x0000003c4c387220 */ /* 0x040fe20000400000 */
[C---:B------:R-:W-:Y:S01]  /*9230*/  FFMA R53, R81.reuse, R134, R53 ;  /* 0x0000008651357223 */ /* 0x040fe20000000035 */
[--C-:B------:R-:W-:Y:S01]  /*9240*/  HADD2.F32 R139, -RZ, R145.reuse.H0_H0 ;  /* 0x20000091ff8b7230 */ /* 0x100fe20000004100 */
[----:B------:R1:W-:Y:S01]  /*9250*/  STS.128 [R182+0x8400], R40 ;  /* 0x00840028b6007388 */ /* 0x0003e20000000c00 */
        /* <DEDUP_REMOVED lines=13> */
[----:B------:R-:W-:Y:S01]  /*9330*/  FFMA R62, R81, R139, R62 ;  /* 0x0000008b513e7223 */ /* 0x000fe2000000003e */
[----:B------:R-:W-:Y:S02]  /*9340*/  HADD2.F32 R144, -RZ, R147.H1_H1 ;  /* 0x30000093ff907230 */ /* 0x000fe40000004100 */
[C---:B------:R-:W-:Y:S01]  /*9350*/  FMUL R66, R76.reuse, R66 ;  /* 0x000000424c427220 */ /* 0x040fe20000400000 */
[----:B------:R-:W-:Y:S01]  /*9360*/  F2FP.F16.F32.PACK_AB R48, R49, R48 ;  /* 0x000000303130723e */ /* 0x000fe200000000ff */
[----:B------:R-:W-:Y:S01]  /*9370*/  FFMA R63, R81, R140, R63 ;  /* 0x0000008c513f7223 */ /* 0x000fe2000000003f */
[----:B------:R-:W-:Y:S01]  /*9380*/  FMUL R67, R76, R67 ;  /* 0x000000434c437220 */ /* 0x000fe20000400000 */
[----:B------:R-:W-:Y:S01]  /*9390*/  F2FP.F16.F32.PACK_AB R49, R55, R54 ;  /* 0x000000363731723e */ /* 0x000fe200000000ff */
[----:B------:R-:W-:Y:S01]  /*93a0*/  FFMA R60, R81, R141, R60 ;  /* 0x0000008d513c7223 */ /* 0x000fe2000000003c */
[----:B------:R-:W-:Y:S01]  /*93b0*/  F2FP.F16.F32.PACK_AB R50, R53, R52 ;  /* 0x000000343532723e */ /* 0x000fe200000000ff */
[----:B------:R-:W-:Y:S01]  /*93c0*/  FFMA R61, R81, R142, R61 ;  /* 0x0000008e513d7223 */ /* 0x000fe2000000003d */
[----:B------:R-:W-:Y:S01]  /*93d0*/  F2FP.F16.F32.PACK_AB R51, R59, R58 ;  /* 0x0000003a3b33723e */ /* 0x000fe200000000ff */
[C---:B------:R-:W-:Y:S01]  /*93e0*/  FFMA R66, R81.reuse, R143, R66 ;  /* 0x0000008f51427223 */ /* 0x040fe20000000042 */
[----:B------:R-:W-:Y:S01]  /*93f0*/  FFMA R67, R81, R144, R67 ;  /* 0x0000009051437223 */ /* 0x000fe20000000043 */
[----:B------:R-:W-:Y:S02]  /*9400*/  F2FP.F16.F32.PACK_AB R56, R57, R56 ;  /* 0x000000383938723e */ /* 0x000fe400000000ff */
[----:B------:R1:W-:Y:S01]  /*9410*/  STS.128 [R174+0x8400], R48 ;  /* 0x00840030ae007388 */ /* 0x0003e20000000c00 */
[----:B------:R-:W-:Y:S02]  /*9420*/  F2FP.F16.F32.PACK_AB R57, R63, R62 ;  /* 0x0000003e3f39723e */ /* 0x000fe400000000ff */
        /* <DEDUP_REMOVED lines=20> */
.L_x_111:
[----:B------:R-:W-:Y:S05]  /*9570*/  BSYNC.RECONVERGENT B0 ;  /* 0x0000000000007941 */ /* 0x000fea0003800200 */
.L_x_110:
[----:B------:R-:W-:Y:S01]  /*9580*/  BAR.SYNC.DEFER_BLOCKING 0x1, 0x80 ;  /* 0x0042000000007b1d */ /* 0x000fe20000010000 */
[----:B------:R-:W-:Y:S01]  /*9590*/  UIADD3 UR4, UPT, UPT, UR50, 0x1, URZ ;  /* 0x0000000132047890 */ /* 0x000fe2000fffe0ff */
[----:B------:R-:W-:Y:S03]  /*95a0*/  IADD3 R79, PT, PT, R79, 0x1, RZ ;  /* 0x000000014f4f7810 */ /* 0x000fe60007ffe0ff */
[----:B------:R-:W-:Y:S09]  /*95b0*/  UISETP.GT.U32.AND UP0, UPT, UR4, -0x3, UPT ;  /* 0xfffffffd0400788c */ /* 0x000ff2000bf04070 */
[----:B------:R-:W-:Y:S05]  /*95c0*/  BRA.U UP0, `(.L_x_112) ;  /* 0x0000000100287547 */ /* 0x000fea000b800000 */
[----:B------:R-:W-:Y:S01]  /*95d0*/  ISETP.NE.AND P0, PT, R176, RZ, PT ;  /* 0x000000ffb000720c */ /* 0x000fe20003f05270 */
[----:B------:R-:W-:Y:S01]  /*95e0*/  IMAD.U32 R3, RZ, RZ, UR49 ;  /* 0x00000031ff037e24 */ /* 0x000fe2000f8e00ff */
[----:B------:R-:W-:Y:S01]  /*95f0*/  UIADD3 UR49, UPT, UPT, UR49, 0x1, URZ ;  /* 0x0000000131317890 */ /* 0x000fe2000fffe0ff */
[----:B------:R-:W-:Y:S03]  /*9600*/  IMAD.U32 R0, RZ, RZ, UR37 ;  /* 0x00000025ff007e24 */ /* 0x000fe6000f8e00ff */
[----:B------:R-:W-:Y:S04]  /*9610*/  UISETP.NE.AND UP0, UPT, UR49, 0x3, UPT ;  /* 0x000000033100788c */ /* 0x000fe8000bf05270 */
[----:B------:R-:W-:Y:S03]  /*9620*/  USEL UR49, UR49, URZ, UP0 ;  /* 0x000000ff31317287 */ /* 0x000fe60008000000 */
[----:B------:R-:W-:Y:S05]  /*9630*/  @P0 LEA R3, R3, UR48, 0x3 ;  /* 0x0000003003030c11 */ /* 0x000fea000f8e18ff */
[----:B------:R-:W-:Y:S05]  /*9640*/  @P0 VIADD R3, R3, 0x38 ;  /* 0x0000003803030836 */ /* 0x000fea0000000000 */
[----:B------:R-:W-:Y:S04]  /*9650*/  @P0 PRMT R0, R0, 0x654, R3 ;  /* 0x0000065400000816 */ /* 0x000fe80000000003 */
[----:B------:R2:W-:Y:S03]  /*9660*/  @P0 SYNCS.ARRIVE.TRANS64.RED.A1T0 RZ, [R0+URZ], RZ ;  /* 0x000000ff00ff09a7 */ /* 0x0005e600081004ff */
.L_x_112:
[----:B------:R-:W-:Y:S01]  /*9670*/  ISETP.NE.AND P2, PT, R171, RZ, PT ;  /* 0x000000ffab00720c */ /* 0x000fe20003f45270 */
[----:B------:R-:W-:Y:S01]  /*9680*/  UIADD3 UR50, UPT, UPT, UR50, 0x3, URZ ;  /* 0x0000000332327890 */ /* 0x000fe2000fffe0ff */
[----:B------:R-:W-:Y:S01]  /*9690*/  ISETP.NE.AND P0, PT, R173, 0x2, PT ;  /* 0x00000002ad00780c */ /* 0x000fe20003f05270 */
[----:B------:R-:W-:Y:S01]  /*96a0*/  IMAD.IADD R20, R75, 0x1, R154 ;  /* 0x000000014b147824 */ /* 0x000fe200078e029a */
[----:B------:R-:W-:Y:S01]  /*96b0*/  ISETP.NE.AND P1, PT, R79, 0x2, PT ;  /* 0x000000024f00780c */ /* 0x000fe20003f25270 */
[----:B------:R-:W-:Y:S01]  /*96c0*/  IMAD.IADD R21, R77, 0x1, R156 ;  /* 0x000000014d157824 */ /* 0x000fe200078e029c */
[----:B--2---:R-:W-:Y:S02]  /*96d0*/  SEL R0, RZ, 0x1, P0 ;  /* 0x00000001ff007807 */ /* 0x004fe40000000000 */
[----:B------:R-:W-:Y:S02]  /*96e0*/  SEL R3, RZ, 0x1, P1 ;  /* 0x00000001ff037807 */ /* 0x000fe40000800000 */
[----:B------:R-:W-:Y:S02]  /*96f0*/  LOP3.LUT R165, R165, R0, RZ, 0x3c, !PT ;  /* 0x00000000a5a57212 */ /* 0x000fe400078e3cff */
[----:B------:R-:W-:Y:S02]  /*9700*/  LOP3.LUT R166, R166, R3, RZ, 0x3c, !PT ;  /* 0x00000003a6a67212 */ /* 0x000fe400078e3cff */
[----:B------:R-:W-:Y:S02]  /*9710*/  @P2 R2UR UR36, R164 ;  /* 0x00000000a42422ca */ /* 0x000fe400000e0000 */
[----:B------:R-:W-:Y:S02]  /*9720*/  SEL R173, R173, RZ, P0 ;  /* 0x000000ffadad7207 */ /* 0x000fe40000000000 */
[----:B------:R-:W-:Y:S01]  /*9730*/  SEL R79, R79, RZ, P1 ;  /* 0x000000ff4f4f7207 */ /* 0x000fe20000800000 */
[----:B------:R-:W-:Y:S10]  /*9740*/  @P2 BRA `(.L_x_113) ;  /* 0xffffffb400042947 */ /* 0x000ff4000383ffff */
[----:B------:R-:W-:-:S09]  /*9750*/  UISETP.NE.AND UP0, UPT, UR51, URZ, UPT ;  /* 0x000000ff3300728c */ /* 0x000fd2000bf05270 */
[----:B------:R-:W-:Y:S05]  /*9760*/  BRA.U !UP0, `(.L_x_114) ;  /* 0x0000000108487547 */ /* 0x000fea000b800000 */
[----:B------:R-:W2:Y:S02]  /*9770*/  LDCU.64 UR4, c[0x0][0x890] ;  /* 0x00011200ff0477ac */ /* 0x000ea40008000a00 */
[----:B--2---:R-:W-:-:S04]  /*9780*/  UISETP.NE.U32.AND UP0, UPT, UR4, URZ, UPT ;  /* 0x000000ff0400728c */ /* 0x004fc8000bf05070 */
[----:B------:R-:W-:-:S09]  /*9790*/  UISETP.NE.AND.EX UP0, UPT, UR5, URZ, UPT, UP0 ;  /* 0x000000ff0500728c */ /* 0x000fd2000bf05300 */
[----:B------:R-:W-:Y:S05]  /*97a0*/  BRA.U UP0, `(.L_x_115) ;  /* 0x00000001000c7547 */ /* 0x000fea000b800000 */
[----:B------:R-:W-:-:S13]  /*97b0*/  FSETP.NEU.AND P0, PT, R81, RZ, PT ;  /* 0x000000ff5100720b */ /* 0x000fda0003f0d000 */
[----:B------:R-:W-:Y:S05]  /*97c0*/  @!P0 EXIT ;  /* 0x000000000000894d */ /* 0x000fea0003800000 */
[----:B------:R-:W-:Y:S05]  /*97d0*/  BRA `(.L_x_114) ;  /* 0x00000000002c7947 */ /* 0x000fea0003800000 */
.L_x_115:
[----:B------:R-:W-:Y:S01]  /*97e0*/  ISETP.NE.AND P0, PT, R172, RZ, PT ;  /* 0x000000ffac00720c */ /* 0x000fe20003f05270 */
[----:B------:R-:W-:-:S12]  /*97f0*/  BSSY.RECONVERGENT B0, `(.L_x_114) ;  /* 0x0000009000007945 */ /* 0x000fd80003800200 */
[----:B------:R-:W-:Y:S05]  /*9800*/  @P0 BRA `(.L_x_116) ;  /* 0x0000000000140947 */ /* 0x000fea0003800000 */
[----:B------:R-:W2:Y:S02]  /*9810*/  LDCU.64 UR4, c[0x0][0x888] ;  /* 0x00011100ff0477ac */ /* 0x000ea40008000a00 */
[----:B--2---:R-:W-:-:S04]  /*9820*/  ISETP.NE.U32.AND P0, PT, RZ, UR4, PT ;  /* 0x00000004ff007c0c */ /* 0x004fc8000bf05070 */
[----:B------:R-:W-:-:S13]  /*9830*/  ISETP.NE.AND.EX P0, PT, RZ, UR5, PT, P0 ;  /* 0x00000005ff007c0c */ /* 0x000fda000bf05300 */
[----:B------:R-:W-:Y:S05]  /*9840*/  @!P0 EXIT ;  /* 0x000000000000894d */ /* 0x000fea0003800000 */
[----:B------:R-:W-:Y:S05]  /*9850*/  BRA `(.L_x_117) ;  /* 0x0000000000087947 */ /* 0x000fea0003800000 */
.L_x_116:
[----:B------:R-:W-:-:S13]  /*9860*/  FSETP.NEU.AND P0, PT, R81, RZ, PT ;  /* 0x000000ff5100720b */ /* 0x000fda0003f0d000 */
[----:B------:R-:W-:Y:S05]  /*9870*/  @!P0 EXIT ;  /* 0x000000000000894d */ /* 0x000fea0003800000 */
.L_x_117:
[----:B------:R-:W-:Y:S05]  /*9880*/  BSYNC.RECONVERGENT B0 ;  /* 0x0000000000007941 */ /* 0x000fea0003800200 */
.L_x_114:
[----:B------:R-:W-:Y:S01]  /*9890*/  ULEA UR4, UR49, UR48, 0x3 ;  /* 0x0000003031047291 */ /* 0x000fe2000f8e18ff */
[----:B------:R-:W-:-:S04]  /*98a0*/  DEPBAR.LE SB0, 0x0 ;  /* 0x000080000000791a */ /* 0x000fc80000000000 */
[----:B------:R-:W-:-:S04]  /*98b0*/  UIADD3 UR4, UPT, UPT, UR4, 0x38, URZ ;  /* 0x0000003804047890 */ /* 0x000fc8000fffe0ff */
[----:B------:R-:W-:-:S09]  /*98c0*/  UPRMT UR4, UR37, 0x654, UR4 ;  /* 0x0000065425047896 */ /* 0x000fd20008000004 */
[----:B------:R-:W-:Y:S01]  /*98d0*/  SYNCS.ARRIVE.TRANS64.RED.A1T0 RZ, [UR4], RZ ;  /* 0x000000ffffff79a7 */ /* 0x000fe20008100404 */
[----:B------:R-:W-:Y:S05]  /*98e0*/  EXIT ;  /* 0x000000000000794d */ /* 0x000fea0003800000 */
.L_x_19:
[----:B--2---:R2:W1:Y:S02]  /*98f0*/  SYNCS.PHASECHK.TRANS64.TRYWAIT P0, [R3+URZ+0xb0], R2 ;  /* 0x0000b002030075a7 */ /* 0x00446400080011ff */
[----:B-1----:R-:W-:Y:S05]  /*9900*/  @!P0 NANOSLEEP.SYNCS 0x989680 ;  /* 0x009896800000895d */ /* 0x002fea0003900000 */
[----:B------:R-:W1:Y:S02]  /*9910*/  @!P0 SYNCS.PHASECHK.TRANS64 P0, [R3+URZ+0xb0], R2 ;  /* 0x0000b002030085a7 */ /* 0x000e6400080010ff */
[----:B-1----:R-:W-:Y:S05]  /*9920*/  @!P0 BRA `(.L_x_19) ;  /* 0xfffffffc00f08947 */ /* 0x002fea000383ffff */
[----:B------:R-:W-:Y:S05]  /*9930*/  BRA `(.L_x_118) ;  /* 0xffffff7c00047947 */ /* 0x000fea000383ffff */
.L_x_22:
[----:B-1----:R-:W-:Y:S07]  /*9940*/  MOV R2, UR33 ;  /* 0x0000002100027c02 */ /* 0x002fee0008000f00 */
.L_x_119:
[----:B-1----:R1:W2:Y:S02]  /*9950*/  SYNCS.PHASECHK.TRANS64.TRYWAIT P0, [R2+URZ+0x10], R5 ;  /* 0x00001005020075a7 */ /* 0x0022a400080011ff */
[----:B--2---:R-:W-:Y:S05]  /*9960*/  @!P0 NANOSLEEP.SYNCS 0x989680 ;  /* 0x009896800000895d */ /* 0x004fea0003900000 */
[----:B------:R-:W2:Y:S02]  /*9970*/  @!P0 SYNCS.PHASECHK.TRANS64 P0, [R2+URZ+0x10], R5 ;  /* 0x00001005020085a7 */ /* 0x000ea400080010ff */
[----:B--2---:R-:W-:Y:S05]  /*9980*/  @!P0 BRA `(.L_x_119) ;  /* 0xfffffffc00f08947 */ /* 0x004fea000383ffff */
[----:B------:R-:W-:Y:S05]  /*9990*/  BRA `(.L_x_21) ;  /* 0xffffff7c00547947 */ /* 0x000fea000383ffff */
.L_x_28:
[----:B-1----:R-:W-:Y:S07]  /*99a0*/  MOV R2, UR33 ;  /* 0x0000002100027c02 */ /* 0x002fee0008000f00 */
.L_x_120:
[----:B-1----:R1:W2:Y:S02]  /*99b0*/  SYNCS.PHASECHK.TRANS64.TRYWAIT P0, [R2+URZ+0x10], R5 ;  /* 0x00001005020075a7 */ /* 0x0022a400080011ff */
[----:B--2---:R-:W-:Y:S05]  /*99c0*/  @!P0 NANOSLEEP.SYNCS 0x989680 ;  /* 0x009896800000895d */ /* 0x004fea0003900000 */
[----:B------:R-:W2:Y:S02]  /*99d0*/  @!P0 SYNCS.PHASECHK.TRANS64 P0, [R2+URZ+0x10], R5 ;  /* 0x00001005020085a7 */ /* 0x000ea400080010ff */
[----:B--2---:R-:W-:Y:S05]  /*99e0*/  @!P0 BRA `(.L_x_120) ;  /* 0xfffffffc00f08947 */ /* 0x004fea000383ffff */
[----:B------:R-:W-:Y:S05]  /*99f0*/  BRA `(.L_x_27) ;  /* 0xffffff80002c7947 */ /* 0x000fea000383ffff */
.L_x_32:
[----:B-1----:R1:W2:Y:S02]  /*9a00*/  SYNCS.PHASECHK.TRANS64.TRYWAIT P0, [R2+URZ+0x60], R3 ;  /* 0x00006003020075a7 */ /* 0x0022a400080011ff */
[----:B--2---:R-:W-:Y:S05]  /*9a10*/  @!P0 NANOSLEEP.SYNCS 0x989680 ;  /* 0x009896800000895d */ /* 0x004fea0003900000 */
[----:B------:R-:W2:Y:S02]  /*9a20*/  @!P0 SYNCS.PHASECHK.TRANS64 P0, [R2+URZ+0x60], R3 ;  /* 0x00006003020085a7 */ /* 0x000ea400080010ff */
[----:B--2---:R-:W-:Y:S05]  /*9a30*/  @!P0 BRA `(.L_x_32) ;  /* 0xfffffffc00f08947 */ /* 0x004fea000383ffff */
[----:B------:R-:W-:Y:S05]  /*9a40*/  BRA `(.L_x_121) ;  /* 0xffffff8000e47947 */ /* 0x000fea000383ffff */
.L_x_36:
[----:B----4-:R-:W-:-:S07]  /*9a50*/  MOV R0, UR4 ;  /* 0x0000000400007c02 */ /* 0x010fce0008000f00 */
.L_x_122:
[----:B-1----:R1:W2:Y:S02]  /*9a60*/  SYNCS.PHASECHK.TRANS64.TRYWAIT P0, [R0+URZ], R3 ;  /* 0x00000003000075a7 */ /* 0x0022a400080011ff */
[----:B--2---:R-:W-:Y:S05]  /*9a70*/  @!P0 NANOSLEEP.SYNCS 0x989680 ;  /* 0x009896800000895d */ /* 0x004fea0003900000 */
[----:B------:R-:W2:Y:S02]  /*9a80*/  @!P0 SYNCS.PHASECHK.TRANS64 P0, [R0+URZ], R3 ;  /* 0x00000003000085a7 */ /* 0x000ea400080010ff */
[----:B--2---:R-:W-:Y:S05]  /*9a90*/  @!P0 BRA `(.L_x_122) ;  /* 0xfffffffc00f08947 */ /* 0x004fea000383ffff */
[----:B------:R-:W-:Y:S05]  /*9aa0*/  BRA `(.L_x_123) ;  /* 0xffffff8800547947 */ /* 0x000fea000383ffff */
.L_x_39:
[----:B-1----:R1:W2:Y:S02]  /*9ab0*/  SYNCS.PHASECHK.TRANS64.TRYWAIT P0, [R0+URZ+0xa0], R5 ;  /* 0x0000a005000075a7 */ /* 0x0022a400080011ff */
[----:B--2---:R-:W-:Y:S05]  /*9ac0*/  @!P0 NANOSLEEP.SYNCS 0x989680 ;  /* 0x009896800000895d */ /* 0x004fea0003900000 */
[----:B------:R-:W2:Y:S02]  /*9ad0*/  @!P0 SYNCS.PHASECHK.TRANS64 P0, [R0+URZ+0xa0], R5 ;  /* 0x0000a005000085a7 */ /* 0x000ea400080010ff */
[----:B--2---:R-:W-:Y:S05]  /*9ae0*/  @!P0 BRA `(.L_x_39) ;  /* 0xfffffffc00f08947 */ /* 0x004fea000383ffff */
[----:B------:R-:W-:Y:S05]  /*9af0*/  BRA `(.L_x_124) ;  /* 0xffffff8800b07947 */ /* 0x000fea000383ffff */
.L_x_40:
[----:B------:R-:W-:-:S07]  /*9b00*/  MOV R0, UR5 ;  /* 0x0000000500007c02 */ /* 0x000fce0008000f00 */
.L_x_125:
[----:B-1----:R1:W2:Y:S02]  /*9b10*/  SYNCS.PHASECHK.TRANS64.TRYWAIT P0, [R0+URZ+0x70], R5 ;  /* 0x00007005000075a7 */ /* 0x0022a400080011ff */
[----:B--2---:R-:W-:Y:S05]  /*9b20*/  @!P0 NANOSLEEP.SYNCS 0x989680 ;  /* 0x009896800000895d */ /* 0x004fea0003900000 */
[----:B------:R-:W2:Y:S02]  /*9b30*/  @!P0 SYNCS.PHASECHK.TRANS64 P0, [R0+URZ+0x70], R5 ;  /* 0x00007005000085a7 */ /* 0x000ea400080010ff */
[----:B--2---:R-:W-:Y:S05]  /*9b40*/  @!P0 BRA `(.L_x_125) ;  /* 0xfffffffc00f08947 */ /* 0x004fea000383ffff */
[----:B------:R-:W-:Y:S05]  /*9b50*/  BRA `(.L_x_126) ;  /* 0xffffff8800c07947 */ /* 0x000fea000383ffff */
.L_x_41:
[----:B-1----:R1:W2:Y:S02]  /*9b60*/  SYNCS.PHASECHK.TRANS64.TRYWAIT P1, [R0+URZ+0x60], R5 ;  /* 0x00006005000075a7 */ /* 0x0022a400080211ff */
[----:B--2---:R-:W-:Y:S05]  /*9b70*/  @!P1 NANOSLEEP.SYNCS 0x989680 ;  /* 0x009896800000995d */ /* 0x004fea0003900000 */
[----:B------:R-:W2:Y:S02]  /*9b80*/  @!P1 SYNCS.PHASECHK.TRANS64 P1, [R0+URZ+0x60], R5 ;  /* 0x00006005000095a7 */ /* 0x000ea400080210ff */
[----:B--2---:R-:W-:Y:S05]  /*9b90*/  @!P1 BRA `(.L_x_41) ;  /* 0xfffffffc00f09947 */ /* 0x004fea000383ffff */
[----:B------:R-:W-:Y:S05]  /*9ba0*/  BRA `(.L_x_127) ;  /* 0xffffff8800f07947 */ /* 0x000fea000383ffff */
.L_x_44:
[----:B------:R-:W-:-:S07]  /*9bb0*/  MOV R0, UR5 ;  /* 0x0000000500007c02 */ /* 0x000fce0008000f00 */
.L_x_128:
[----:B-1----:R1:W2:Y:S02]  /*9bc0*/  SYNCS.PHASECHK.TRANS64.TRYWAIT P0, [R0+URZ+0x70], R3 ;  /* 0x00007003000075a7 */ /* 0x0022a400080011ff */
[----:B--2---:R-:W-:Y:S05]  /*9bd0*/  @!P0 NANOSLEEP.SYNCS 0x989680 ;  /* 0x009896800000895d */ /* 0x004fea0003900000 */
[----:B------:R-:W2:Y:S02]  /*9be0*/  @!P0 SYNCS.PHASECHK.TRANS64 P0, [R0+URZ+0x70], R3 ;  /* 0x00007003000085a7 */ /* 0x000ea400080010ff */
[----:B--2---:R-:W-:Y:S05]  /*9bf0*/  @!P0 BRA `(.L_x_128) ;  /* 0xfffffffc00f08947 */ /* 0x004fea000383ffff */
[----:B------:R-:W-:Y:S05]  /*9c00*/  BRA `(.L_x_43) ;  /* 0xffffff8c00447947 */ /* 0x000fea000383ffff */
.L_x_51:
[----:B-1----:R1:W2:Y:S02]  /*9c10*/  SYNCS.PHASECHK.TRANS64.TRYWAIT P1, [R0+URZ+0x60], R5 ;  /* 0x00006005000075a7 */ /* 0x0022a400080211ff */
[----:B--2---:R-:W-:Y:S05]  /*9c20*/  @!P1 NANOSLEEP.SYNCS 0x989680 ;  /* 0x009896800000995d */ /* 0x004fea0003900000 */
[----:B------:R-:W2:Y:S02]  /*9c30*/  @!P1 SYNCS.PHASECHK.TRANS64 P1, [R0+URZ+0x60], R5 ;  /* 0x00006005000095a7 */ /* 0x000ea400080210ff */
[----:B--2---:R-:W-:Y:S05]  /*9c40*/  @!P1 BRA `(.L_x_51) ;  /* 0xfffffffc00f09947 */ /* 0x004fea000383ffff */
[----:B------:R-:W-:Y:S05]  /*9c50*/  BRA `(.L_x_129) ;  /* 0xffffff9000d47947 */ /* 0x000fea000383ffff */
.L_x_52:
[----:B------:R-:W-:-:S07]  /*9c60*/  MOV R3, UR14 ;  /* 0x0000000e00037c02 */ /* 0x000fce0008000f00 */
.L_x_130:
[----:B-1----:R1:W2:Y:S02]  /*9c70*/  SYNCS.PHASECHK.TRANS64.TRYWAIT P0, [R3+URZ+0x90], R0 ;  /* 0x00009000030075a7 */ /* 0x0022a400080011ff */
[----:B--2---:R-:W-:Y:S05]  /*9c80*/  @!P0 NANOSLEEP.SYNCS 0x989680 ;  /* 0x009896800000895d */ /* 0x004fea0003900000 */
[----:B------:R-:W2:Y:S02]  /*9c90*/  @!P0 SYNCS.PHASECHK.TRANS64 P0, [R3+URZ+0x90], R0 ;  /* 0x00009000030085a7 */ /* 0x000ea400080010ff */
[----:B--2---:R-:W-:Y:S05]  /*9ca0*/  @!P0 BRA `(.L_x_130) ;  /* 0xfffffffc00f08947 */ /* 0x004fea000383ffff */
[----:B------:R-:W-:Y:S05]  /*9cb0*/  BRA `(.L_x_131) ;  /* 0xffffff94000c7947 */ /* 0x000fea000383ffff */
.L_x_55:
[----:B------:R-:W-:Y:S07]  /*9cc0*/  MOV R0, UR19 ;  /* 0x0000001300007c02 */ /* 0x000fee0008000f00 */
.L_x_132:
[----:B-1----:R1:W2:Y:S02]  /*9cd0*/  SYNCS.PHASECHK.TRANS64.TRYWAIT P0, [R0+URZ], R3 ;  /* 0x00000003000075a7 */ /* 0x0022a400080011ff */
[----:B--2---:R-:W-:Y:S05]  /*9ce0*/  @!P0 NANOSLEEP.SYNCS 0x989680 ;  /* 0x009896800000895d */ /* 0x004fea0003900000 */
[----:B------:R-:W2:Y:S02]  /*9cf0*/  @!P0 SYNCS.PHASECHK.TRANS64 P0, [R0+URZ], R3 ;  /* 0x00000003000085a7 */ /* 0x000ea400080010ff */
[----:B--2---:R-:W-:Y:S05]  /*9d00*/  @!P0 BRA `(.L_x_132) ;  /* 0xfffffffc00f08947 */ /* 0x004fea000383ffff */
[----:B------:R-:W-:Y:S05]  /*9d10*/  BRA `(.L_x_54) ;  /* 0xffffff9400287947 */ /* 0x000fea000383ffff */
.L_x_58:
[----:B------:R-:W-:-:S07]  /*9d20*/  MOV R0, UR5 ;  /* 0x0000000500007c02 */ /* 0x000fce0008000f00 */
.L_x_133:
[----:B--2---:R2:W3:Y:S02]  /*9d30*/  SYNCS.PHASECHK.TRANS64.TRYWAIT P0, [R0+URZ], R3 ;  /* 0x00000003000075a7 */ /* 0x0044e400080011ff */
[----:B---3--:R-:W-:Y:S05]  /*9d40*/  @!P0 NANOSLEEP.SYNCS 0x989680 ;  /* 0x009896800000895d */ /* 0x008fea0003900000 */
[----:B------:R-:W3:Y:S02]  /*9d50*/  @!P0 SYNCS.PHASECHK.TRANS64 P0, [R0+URZ], R3 ;  /* 0x00000003000085a7 */ /* 0x000ee400080010ff */
[----:B---3--:R-:W-:Y:S05]  /*9d60*/  @!P0 BRA `(.L_x_133) ;  /* 0xfffffffc00f08947 */ /* 0x008fea000383ffff */
[----:B------:R-:W-:Y:S05]  /*9d70*/  BRA `(.L_x_134) ;  /* 0xffffff9800547947 */ /* 0x000fea000383ffff */
.L_x_59:
[----:B------:R-:W-:-:S07]  /*9d80*/  MOV R0, UR6 ;  /* 0x0000000600007c02 */ /* 0x000fce0008000f00 */
.L_x_135:
[----:B--2---:R2:W3:Y:S02]  /*9d90*/  SYNCS.PHASECHK.TRANS64.TRYWAIT P0, [R0+URZ], R3 ;  /* 0x00000003000075a7 */ /* 0x0044e400080011ff */
[----:B---3--:R-:W-:Y:S05]  /*9da0*/  @!P0 NANOSLEEP.SYNCS 0x989680 ;  /* 0x009896800000895d */ /* 0x008fea0003900000 */
[----:B------:R-:W3:Y:S02]  /*9db0*/  @!P0 SYNCS.PHASECHK.TRANS64 P0, [R0+URZ], R3 ;  /* 0x00000003000085a7 */ /* 0x000ee400080010ff */
[----:B---3--:R-:W-:Y:S05]  /*9dc0*/  @!P0 BRA `(.L_x_135) ;  /* 0xfffffffc00f08947 */ /* 0x008fea000383ffff */
[----:B------:R-:W-:Y:S05]  /*9dd0*/  BRA `(.L_x_136) ;  /* 0xffffff9800607947 */ /* 0x000fea000383ffff */
.L_x_64:
[----:B--2---:R2:W3:Y:S02]  /*9de0*/  SYNCS.PHASECHK.TRANS64.TRYWAIT P0, [R0+URZ+0x60], R3 ;  /* 0x00006003000075a7 */ /* 0x0044e400080011ff */
[----:B---3--:R-:W-:Y:S05]  /*9df0*/  @!P0 NANOSLEEP.SYNCS 0x989680 ;  /* 0x009896800000895d */ /* 0x008fea0003900000 */
[----:B------:R-:W3:Y:S02]  /*9e00*/  @!P0 SYNCS.PHASECHK.TRANS64 P0, [R0+URZ+0x60], R3 ;  /* 0x00006003000085a7 */ /* 0x000ee400080010ff */
[----:B---3--:R-:W-:Y:S05]  /*9e10*/  @!P0 BRA `(.L_x_64) ;  /* 0xfffffffc00f08947 */ /* 0x008fea000383ffff */
[----:B------:R-:W-:Y:S05]  /*9e20*/  BRA `(.L_x_137) ;  /* 0xffffff9c00687947 */ /* 0x000fea000383ffff */
.L_x_67:
[----:B------:R-:W-:Y:S07]  /*9e30*/  MOV R0, UR7 ;  /* 0x0000000700007c02 */ /* 0x000fee0008000f00 */
.L_x_138:
[----:B--2---:R2:W3:Y:S02]  /*9e40*/  SYNCS.PHASECHK.TRANS64.TRYWAIT P0, [R0+URZ+0x58], R3 ;  /* 0x00005803000075a7 */ /* 0x0044e400080011ff */
[----:B---3--:R-:W-:Y:S05]  /*9e50*/  @!P0 NANOSLEEP.SYNCS 0x989680 ;  /* 0x009896800000895d */ /* 0x008fea0003900000 */
[----:B------:R-:W3:Y:S02]  /*9e60*/  @!P0 SYNCS.PHASECHK.TRANS64 P0, [R0+URZ+0x58], R3 ;  /* 0x00005803000085a7 */ /* 0x000ee400080010ff */
[----:B---3--:R-:W-:Y:S05]  /*9e70*/  @!P0 BRA `(.L_x_138) ;  /* 0xfffffffc00f08947 */ /* 0x008fea000383ffff */
[----:B------:R-:W-:Y:S05]  /*9e80*/  BRA `(.L_x_66) ;  /* 0xffffffa000487947 */ /* 0x000fea000383ffff */
.L_x_70:
[----:B------:R-:W-:Y:S07]  /*9e90*/  MOV R3, UR7 ;  /* 0x0000000700037c02 */ /* 0x000fee0008000f00 */
.L_x_139:
[----:B-1----:R1:W2:Y:S02]  /*9ea0*/  SYNCS.PHASECHK.TRANS64.TRYWAIT P0, [R3+URZ+0x38], R12 ;  /* 0x0000380c030075a7 */ /* 0x0022a400080011ff */
[----:B--2---:R-:W-:Y:S05]  /*9eb0*/  @!P0 NANOSLEEP.SYNCS 0x989680 ;  /* 0x009896800000895d */ /* 0x004fea0003900000 */
[----:B------:R-:W2:Y:S02]  /*9ec0*/  @!P0 SYNCS.PHASECHK.TRANS64 P0, [R3+URZ+0x38], R12 ;  /* 0x0000380c030085a7 */ /* 0x000ea400080010ff */
[----:B--2---:R-:W-:Y:S05]  /*9ed0*/  @!P0 BRA `(.L_x_139) ;  /* 0xfffffffc00f08947 */ /* 0x004fea000383ffff */
[----:B------:R-:W-:Y:S05]  /*9ee0*/  BRA `(.L_x_140) ;  /* 0xffffffa000c07947 */ /* 0x000fea000383ffff */
.L_x_71:
[----:B-1----:R-:W-:Y:S07]  /*9ef0*/  MOV R3, UR7 ;  /* 0x0000000700037c02 */ /* 0x002fee0008000f00 */
.L_x_141:
[----:B-1----:R1:W2:Y:S02]  /*9f00*/  SYNCS.PHASECHK.TRANS64.TRYWAIT P0, [R3+URZ+0x40], R12 ;  /* 0x0000400c030075a7 */ /* 0x0022a400080011ff */
[----:B--2---:R-:W-:Y:S05]  /*9f10*/  @!P0 NANOSLEEP.SYNCS 0x989680 ;  /* 0x009896800000895d */ /* 0x004fea0003900000 */
[----:B------:R-:W2:Y:S02]  /*9f20*/  @!P0 SYNCS.PHASECHK.TRANS64 P0, [R3+URZ+0x40], R12 ;  /* 0x0000400c030085a7 */ /* 0x000ea400080010ff */
[----:B--2---:R-:W-:Y:S05]  /*9f30*/  @!P0 BRA `(.L_x_141) ;  /* 0xfffffffc00f08947 */ /* 0x004fea000383ffff */
[----:B------:R-:W-:Y:S05]  /*9f40*/  BRA `(.L_x_142) ;  /* 0xffffffa400007947 */ /* 0x000fea000383ffff */
.L_x_72:
[----:B------:R-:W-:Y:S07]  /*9f50*/  MOV R3, UR7 ;  /* 0x0000000700037c02 */ /* 0x000fee0008000f00 */
.L_x_143:
[----:B-1----:R1:W2:Y:S02]  /*9f60*/  SYNCS.PHASECHK.TRANS64.TRYWAIT P0, [R3+URZ+0x48], R12 ;  /* 0x0000480c030075a7 */ /* 0x0022a400080011ff */
[----:B--2---:R-:W-:Y:S05]  /*9f70*/  @!P0 NANOSLEEP.SYNCS 0x989680 ;  /* 0x009896800000895d */ /* 0x004fea0003900000 */
[----:B------:R-:W2:Y:S02]  /*9f80*/  @!P0 SYNCS.PHASECHK.TRANS64 P0, [R3+URZ+0x48], R12 ;  /* 0x0000480c030085a7 */ /* 0x000ea400080010ff */
[----:B--2---:R-:W-:Y:S05]  /*9f90*/  @!P0 BRA `(.L_x_143) ;  /* 0xfffffffc00f08947 */ /* 0x004fea000383ffff */
[----:B------:R-:W-:Y:S05]  /*9fa0*/  BRA `(.L_x_144) ;  /* 0xffffffa400887947 */ /* 0x000fea000383ffff */
.L_x_74:
[----:B------:R-:W-:-:S07]  /*9fb0*/  MOV R0, UR7 ;  /* 0x0000000700007c02 */ /* 0x000fce0008000f00 */
.L_x_145:
[----:B-1----:R1:W3:Y:S02]  /*9fc0*/  SYNCS.PHASECHK.TRANS64.TRYWAIT P0, [R0+URZ+0x38], R3 ;  /* 0x00003803000075a7 */ /* 0x0022e400080011ff */
[----:B---3--:R-:W-:Y:S05]  /*9fd0*/  @!P0 NANOSLEEP.SYNCS 0x989680 ;  /* 0x009896800000895d */ /* 0x008fea0003900000 */
[----:B------:R-:W3:Y:S02]  /*9fe0*/  @!P0 SYNCS.PHASECHK.TRANS64 P0, [R0+URZ+0x38], R3 ;  /* 0x00003803000085a7 */ /* 0x000ee400080010ff */
[----:B---3--:R-:W-:Y:S05]  /*9ff0*/  @!P0 BRA `(.L_x_145) ;  /* 0xfffffffc00f08947 */ /* 0x008fea000383ffff */
[----:B------:R-:W-:Y:S05]  /*a000*/  BRA `(.L_x_146) ;  /* 0xffffffa400f87947 */ /* 0x000fea000383ffff */
.L_x_75:
[----:B-1----:R-:W-:-:S07]  /*a010*/  MOV R0, UR7 ;  /* 0x0000000700007c02 */ /* 0x002fce0008000f00 */
.L_x_147:
[----:B-1----:R1:W3:Y:S02]  /*a020*/  SYNCS.PHASECHK.TRANS64.TRYWAIT P0, [R0+URZ+0x40], R3 ;  /* 0x00004003000075a7 */ /* 0x0022e400080011ff */
[----:B---3--:R-:W-:Y:S05]  /*a030*/  @!P0 NANOSLEEP.SYNCS 0x989680 ;  /* 0x009896800000895d */ /* 0x008fea0003900000 */
[----:B------:R-:W3:Y:S02]  /*a040*/  @!P0 SYNCS.PHASECHK.TRANS64 P0, [R0+URZ+0x40], R3 ;  /* 0x00004003000085a7 */ /* 0x000ee400080010ff */
[----:B---3--:R-:W-:Y:S05]  /*a050*/  @!P0 BRA `(.L_x_147) ;  /* 0xfffffffc00f08947 */ /* 0x008fea000383ffff */
[----:B------:R-:W-:Y:S05]  /*a060*/  BRA `(.L_x_148) ;  /* 0xffffffa400e87947 */ /* 0x000fea000383ffff */
.L_x_77:
[----:B--2---:R2:W4:Y:S02]  /*a070*/  SYNCS.PHASECHK.TRANS64.TRYWAIT P0, [R0+URZ+0x60], R3 ;  /* 0x00006003000075a7 */ /* 0x00452400080011ff */
[----:B----4-:R-:W-:Y:S05]  /*a080*/  @!P0 NANOSLEEP.SYNCS 0x989680 ;  /* 0x009896800000895d */ /* 0x010fea0003900000 */
[----:B------:R-:W4:Y:S02]  /*a090*/  @!P0 SYNCS.PHASECHK.TRANS64 P0, [R0+URZ+0x60], R3 ;  /* 0x00006003000085a7 */ /* 0x000f2400080010ff */
[----:B----4-:R-:W-:Y:S05]  /*a0a0*/  @!P0 BRA `(.L_x_77) ;  /* 0xfffffffc00f08947 */ /* 0x010fea000383ffff */
[----:B------:R-:W-:Y:S05]  /*a0b0*/  BRA `(.L_x_149) ;  /* 0xffffffa800bc7947 */ /* 0x000fea000383ffff */
.L_x_88:
[----:B-1----:R-:W-:Y:S04]  /*a0c0*/  MOV R4, UR48 ;  /* 0x0000003000047c02 */ /* 0x002fe80008000f00 */
[----:B------:R1:W3:Y:S03]  /*a0d0*/  SYNCS.PHASECHK.TRANS64.TRYWAIT P1, [R4+URZ+0x20], R5 ;  /* 0x00002005040075a7 */ /* 0x0002e600080211ff */
[----:B---3--:R-:W-:Y:S05]  /*a0e0*/  @!P1 NANOSLEEP.SYNCS 0x989680 ;  /* 0x009896800000995d */ /* 0x008fea0003900000 */
[----:B------:R-:W3:Y:S02]  /*a0f0*/  @!P1 SYNCS.PHASECHK.TRANS64 P1, [R4+URZ+0x20], R5 ;  /* 0x00002005040095a7 */ /* 0x000ee400080210ff */
[----:B---3--:R-:W-:Y:S05]  /*a100*/  @!P1 BRA `(.L_x_88) ;  /* 0xfffffffc00ec9947 */ /* 0x008fea000383ffff */
[----:B------:R-:W-:Y:S05]  /*a110*/  BRA `(.L_x_87) ;  /* 0xffffffb800107947 */ /* 0x000fea000383ffff */
.L_x_90:
[----:B-1----:R1:W4:Y:S02]  /*a120*/  SYNCS.PHASECHK.TRANS64.TRYWAIT P0, [R108+URZ+0x80], R3 ;  /* 0x000080036c0075a7 */ /* 0x00232400080011ff */
[----:B----4-:R-:W-:Y:S05]  /*a130*/  @!P0 NANOSLEEP.SYNCS 0x989680 ;  /* 0x009896800000895d */ /* 0x010fea0003900000 */
[----:B------:R-:W4:Y:S02]  /*a140*/  @!P0 SYNCS.PHASECHK.TRANS64 P0, [R108+URZ+0x80], R3 ;  /* 0x000080036c0085a7 */ /* 0x000f2400080010ff */
[----:B----4-:R-:W-:Y:S05]  /*a150*/  @!P0 BRA `(.L_x_90) ;  /* 0xfffffffc00f08947 */ /* 0x010fea000383ffff */
[----:B------:R-:W-:Y:S05]  /*a160*/  BRA `(.L_x_89) ;  /* 0xffffffb800707947 */ /* 0x000fea000383ffff */
.L_x_99:
[----:B--2---:R2:W3:Y:S02]  /*a170*/  SYNCS.PHASECHK.TRANS64.TRYWAIT P0, [R3+URZ+0x20], R0 ;  /* 0x00002000030075a7 */ /* 0x0044e400080011ff */
[----:B---3--:R-:W-:Y:S05]  /*a180*/  @!P0 NANOSLEEP.SYNCS 0x989680 ;  /* 0x009896800000895d */ /* 0x008fea0003900000 */
[----:B------:R-:W3:Y:S02]  /*a190*/  @!P0 SYNCS.PHASECHK.TRANS64 P0, [R3+URZ+0x20], R0 ;  /* 0x00002000030085a7 */ /* 0x000ee400080010ff */
[----:B---3--:R-:W-:Y:S05]  /*a1a0*/  @!P0 BRA `(.L_x_99) ;  /* 0xfffffffc00f08947 */ /* 0x008fea000383ffff */
[----:B------:R-:W-:Y:S05]  /*a1b0*/  BRA `(.L_x_98) ;  /* 0xffffffcc003c7947 */ /* 0x000fea000383ffff */
.L_x_108:
[----:B--2---:R2:W3:Y:S02]  /*a1c0*/  SYNCS.PHASECHK.TRANS64.TRYWAIT P0, [R4+URZ+0x20], R3 ;  /* 0x00002003040075a7 */ /* 0x0044e400080011ff */
[----:B---3--:R-:W-:Y:S05]  /*a1d0*/  @!P0 NANOSLEEP.SYNCS 0x989680 ;  /* 0x009896800000895d */ /* 0x008fea0003900000 */
[----:B------:R-:W3:Y:S02]  /*a1e0*/  @!P0 SYNCS.PHASECHK.TRANS64 P0, [R4+URZ+0x20], R3 ;  /* 0x00002003040085a7 */ /* 0x000ee400080010ff */
[----:B---3--:R-:W-:Y:S05]  /*a1f0*/  @!P0 BRA `(.L_x_108) ;  /* 0xfffffffc00f08947 */ /* 0x008fea000383ffff */
[----:B------:R-:W-:Y:S05]  /*a200*/  BRA `(.L_x_107) ;  /* 0xffffffe000387947 */ /* 0x000fea000383ffff */
        .weak           $__internal_0_$__cuda_sm10x_tcgen05_guardrail_trap_col_being_dealloced_not_returned_by_alloc
        .type           $__internal_0_$__cuda_sm10x_tcgen05_guardrail_trap_col_being_dealloced_not_returned_by_alloc,@function
        .size           $__internal_0_$__cuda_sm10x_tcgen05_guardrail_trap_col_being_dealloced_not_returned_by_alloc,($__internal_1_$__cuda_sm10x_tcgen05_guardrail_trap_phase_invalid_during_alloc - $__internal_0_$__cuda_sm10x_tcgen05_guardrail_trap_col_being_dealloced_not_returned_by_alloc)
$__internal_0_$__cuda_sm10x_tcgen05_guardrail_trap_col_being_dealloced_not_returned_by_alloc:
[----:B------:R-:W-:Y:S05]  /*a210*/  BPT.TRAP 0x1 ;  /* 0x000000040000795c */ /* 0x000fea0000300000 */
[----:B------:R-:W-:-:S04]  /*a220*/  HFMA2 R3, -RZ, RZ, 0, 0 ;  /* 0x00000000ff037431 */ /* 0x000fc800000001ff */
[----:B------:R-:W-:Y:S05]  /*a230*/  RET.REL.NODEC R2 `(_ZN7cutlass13device_kernelINS_4gemm6kernel13GemmUniversalIN4cute5tupleIJiiiiEEENS1_10collective13CollectiveMmaINS1_35MainloopSm100TmaUmmaWarpSpecializedILi2ELi2ELi2ENS5_IJNS4_1CILi1EEESB_SB_EEEEENS5_IJNSA_ILi128EEENSA_ILi192EEESE_EEENS_6half_tENS5_IJlSB_lEEESH_SI_NS4_8TiledMMAINS4_8MMA_AtomIJNS4_20SM100_MMA_F16BF16_SSISH_SH_fLi128ELi192ELNS4_4UMMA5MajorE0ELSN_0ELNSM_7ScaleInE0ELSO_0EEEEEENS4_6LayoutISC_NS5_IJNSA_ILi0EEESS_SS_EEEEENS5_IJNS4_10UnderscoreESV_SV_EEEEENS4_13SM90_TMA_LOADENS4_14ComposedLayoutINS4_7SwizzleILi3ELi4ELi3EEENS4_18smem_ptr_flag_bitsILi16EEENSR_INS5_IJNSA_ILi8EEENSA_ILi64EEEEEENS5_IJS15_SB_EEEEEEEvNS4_8identityESY_S19_vS1A_EENS_8epilogue10collective18CollectiveEpilogueINS1C_23Sm100TmaWarpSpecializedILi3ELi2ELi64ELb1ELb0EEEJSG_NS5_IJNSR_ISE_SB_EENSR_IS15_SB_EEEEESH_SI_SH_SI_NS1C_6fusion15FusionCallbacksIS1G_NS1K_17LinearCombinationISH_fSH_fLNS_15FloatRoundStyleE2EEESG_S1J_JEEENS4_5SM1004TMEM4LOAD26SM100_TMEM_LOAD_32dp32b64xESY_S19_NS4_39AutoVectorizingCopyWithAssumedAlignmentILi128EEENS4_14SM90_TMA_STOREES19_S1V_S1V_EEEvvEEEEvNT_6ParamsE) ;  /* 0xffffff5c02707950 */ /* 0x000fea0003c3ffff */
        .weak           $__internal_1_$__cuda_sm10x_tcgen05_guardrail_trap_phase_invalid_during_alloc
        .type           $__internal_1_$__cuda_sm10x_tcgen05_guardrail_trap_phase_invalid_during_alloc,@function
        .size           $__internal_1_$__cuda_sm10x_tcgen05_guardrail_trap_phase_invalid_during_alloc,($__internal_2_$__cuda_sm10x_tcgen05_guardrail_trap_unallocated_columns_being_dealloced - $__internal_1_$__cuda_sm10x_tcgen05_guardrail_trap_phase_invalid_during_alloc)
$__internal_1_$__cuda_sm10x_tcgen05_guardrail_trap_phase_invalid_during_alloc:
[----:B------:R-:W-:Y:S05]  /*a240*/  BPT.TRAP 0x1 ;  /* 0x000000040000795c */ /* 0x000fea0000300000 */
[----:B------:R-:W-:-:S04]  /*a250*/  MOV R3, 0x0 ;  /* 0x0000000000037802 */ /* 0x000fc80000000f00 */
[----:B------:R-:W-:Y:S05]  /*a260*/  RET.REL.NODEC R2 `(_ZN7cutlass13device_kernelINS_4gemm6kernel13GemmUniversalIN4cute5tupleIJiiiiEEENS1_10collective13CollectiveMmaINS1_35MainloopSm100TmaUmmaWarpSpecializedILi2ELi2ELi2ENS5_IJNS4_1CILi1EEESB_SB_EEEEENS5_IJNSA_ILi128EEENSA_ILi192EEESE_EEENS_6half_tENS5_IJlSB_lEEESH_SI_NS4_8TiledMMAINS4_8MMA_AtomIJNS4_20SM100_MMA_F16BF16_SSISH_SH_fLi128ELi192ELNS4_4UMMA5MajorE0ELSN_0ELNSM_7ScaleInE0ELSO_0EEEEEENS4_6LayoutISC_NS5_IJNSA_ILi0EEESS_SS_EEEEENS5_IJNS4_10UnderscoreESV_SV_EEEEENS4_13SM90_TMA_LOADENS4_14ComposedLayoutINS4_7SwizzleILi3ELi4ELi3EEENS4_18smem_ptr_flag_bitsILi16EEENSR_INS5_IJNSA_ILi8EEENSA_ILi64EEEEEENS5_IJS15_SB_EEEEEEEvNS4_8identityESY_S19_vS1A_EENS_8epilogue10collective18CollectiveEpilogueINS1C_23Sm100TmaWarpSpecializedILi3ELi2ELi64ELb1ELb0EEEJSG_NS5_IJNSR_ISE_SB_EENSR_IS15_SB_EEEEESH_SI_SH_SI_NS1C_6fusion15FusionCallbacksIS1G_NS1K_17LinearCombinationISH_fSH_fLNS_15FloatRoundStyleE2EEESG_S1J_JEEENS4_5SM1004TMEM4LOAD26SM100_TMEM_LOAD_32dp32b64xESY_S19_NS4_39AutoVectorizingCopyWithAssumedAlignmentILi128EEENS4_14SM90_TMA_STOREES19_S1V_S1V_EEEvvEEEEvNT_6ParamsE) ;  /* 0xffffff5c02647950 */ /* 0x000fea0003c3ffff */
        .weak           $__internal_2_$__cuda_sm10x_tcgen05_guardrail_trap_unallocated_columns_being_dealloced
        .type           $__internal_2_$__cuda_sm10x_tcgen05_guardrail_trap_unallocated_columns_being_dealloced,@function
        .size           $__internal_2_$__cuda_sm10x_tcgen05_guardrail_trap_unallocated_columns_being_dealloced,(.L_x_151 - $__internal_2_$__cuda_sm10x_tcgen05_guardrail_trap_unallocated_columns_being_dealloced)
$__internal_2_$__cuda_sm10x_tcgen05_guardrail_trap_unallocated_columns_being_dealloced:
[----:B------:R-:W-:Y:S05]  /*a270*/  BPT.TRAP 0x1 ;  /* 0x000000040000795c */ /* 0x000fea0000300000 */
[----:B------:R-:W-:-:S04]  /*a280*/  HFMA2 R3, -RZ, RZ, 0, 0 ;  /* 0x00000000ff037431 */ /* 0x000fc800000001ff */
[----:B------:R-:W-:Y:S05]  /*a290*/  RET.REL.NODEC R2 `(_ZN7cutlass13device_kernelINS_4gemm6kernel13GemmUniversalIN4cute5tupleIJiiiiEEENS1_10collective13CollectiveMmaINS1_35MainloopSm100TmaUmmaWarpSpecializedILi2ELi2ELi2ENS5_IJNS4_1CILi1EEESB_SB_EEEEENS5_IJNSA_ILi128EEENSA_ILi192EEESE_EEENS_6half_tENS5_IJlSB_lEEESH_SI_NS4_8TiledMMAINS4_8MMA_AtomIJNS4_20SM100_MMA_F16BF16_SSISH_SH_fLi128ELi192ELNS4_4UMMA5MajorE0ELSN_0ELNSM_7ScaleInE0ELSO_0EEEEEENS4_6LayoutISC_NS5_IJNSA_ILi0EEESS_SS_EEEEENS5_IJNS4_10UnderscoreESV_SV_EEEEENS4_13SM90_TMA_LOADENS4_14ComposedLayoutINS4_7SwizzleILi3ELi4ELi3EEENS4_18smem_ptr_flag_bitsILi16EEENSR_INS5_IJNSA_ILi8EEENSA_ILi64EEEEEENS5_IJS15_SB_EEEEEEEvNS4_8identityESY_S19_vS1A_EENS_8epilogue10collective18CollectiveEpilogueINS1C_23Sm100TmaWarpSpecializedILi3ELi2ELi64ELb1ELb0EEEJSG_NS5_IJNSR_ISE_SB_EENSR_IS15_SB_EEEEESH_SI_SH_SI_NS1C_6fusion15FusionCallbacksIS1G_NS1K_17LinearCombinationISH_fSH_fLNS_15FloatRoundStyleE2EEESG_S1J_JEEENS4_5SM1004TMEM4LOAD26SM100_TMEM_LOAD_32dp32b64xESY_S19_NS4_39AutoVectorizingCopyWithAssumedAlignmentILi128EEENS4_14SM90_TMA_STOREES19_S1V_S1V_EEEvvEEEEvNT_6ParamsE) ;  /* 0xffffff5c02587950 */ /* 0x000fea0003c3ffff */
.L_x_150:
[----:B------:R-:W-:-:S00]  /*a2a0*/  BRA `(.L_x_150) ;  /* 0xfffffffc00fc7947 */ /* 0x000fc0000383ffff */
[----:B------:R-:W-:-:S00]  /*a2b0*/  NOP ;  /* 0x0000000000007918 */ /* 0x000fc00000000000 */
        /* <DEDUP_REMOVED lines=12> */
.L_x_151:


//--------------------- .nv.global.init           --------------------------
	.section	.nv.global.init,"aw",@progbits
.nv.global.init:
	.type		$str$27,@object
	.size		$str$27,($str$28 - $str$27)
$str$27:
        /*0000*/ 	.byte	0x28, 0x61, 0x64, 0x64, 0x72, 0x65, 0x73, 0x73, 0x20, 0x26, 0x20, 0x6d, 0x61, 0x73, 0x6b, 0x29
        /*0010*/ 	.byte	0x20, 0x3d, 0x3d, 0x20, 0x30, 0x00
	.type		$str$28,@object
	.size		$str$28,($str$26 - $str$28)
$str$28:
        /*0016*/ 	.byte	0x2f, 0x74, 0x6d, 0x70, 0x2f, 0x63, 0x75, 0x74, 0x6c, 0x61, 0x73, 0x73, 0x5f, 0x73, 0x77, 0x65
        /*0026*/ 	.byte	0x65, 0x70, 0x5f, 0x73, 0x72, 0x63, 0x2f, 0x69, 0x6e, 0x63, 0x6c, 0x75, 0x64, 0x65, 0x2f, 0x63
        /*0036*/ 	.byte	0x75, 0x74, 0x65, 0x2f, 0x70, 0x6f, 0x69, 0x6e, 0x74, 0x65, 0x72, 0x5f, 0x66, 0x6c, 0x61, 0x67
        /*0046*/ 	.byte	0x67, 0x65, 0x64, 0x2e, 0x68, 0x70, 0x70, 0x00
	.type		$str$26,@object
	.size		$str$26,($str$25 - $str$26)
$str$26:
        /*004e*/ 	.byte	0x2f, 0x74, 0x6d, 0x70, 0x2f, 0x63, 0x75, 0x74, 0x6c, 0x61, 0x73, 0x73, 0x5f, 0x73, 0x77, 0x65
        /*005e*/ 	.byte	0x65, 0x70, 0x5f, 0x73, 0x72, 0x63, 0x2f, 0x69, 0x6e, 0x63, 0x6c, 0x75, 0x64, 0x65, 0x2f, 0x63
        /*006e*/ 	.byte	0x75, 0x74, 0x65, 0x2f, 0x61, 0x74, 0x6f, 0x6d, 0x2f, 0x63, 0x6f, 0x70, 0x79, 0x5f, 0x74, 0x72
        /*007e*/ 	.byte	0x61, 0x69, 0x74, 0x73, 0x5f, 0x73, 0x6d, 0x31, 0x30, 0x30, 0x2e, 0x68, 0x70, 0x70, 0x00
	.type		$str$25,@object
	.size		$str$25,(__unnamed_1 - $str$25)
$str$25:
        /*008d*/ 	.byte	0x28, 0x28, 0x75, 0x69, 0x6e, 0x74, 0x33, 0x32, 0x5f, 0x74, 0x28, 0x74, 0x68, 0x72, 0x65, 0x61
        /*009d*/ 	.byte	0x64, 0x49, 0x64, 0x78, 0x2e, 0x78, 0x29, 0x20, 0x2f, 0x20, 0x33, 0x32, 0x29, 0x20, 0x25, 0x20
        /*00ad*/ 	.byte	0x34, 0x29, 0x20, 0x3d, 0x3d, 0x20, 0x28, 0x28, 0x28, 0x74, 0x6d, 0x65, 0x6d, 0x5f, 0x61, 0x64
        /*00bd*/ 	.byte	0x64, 0x72, 0x20, 0x3e, 0x3e, 0x20, 0x31, 0x36, 0x29, 0x20, 0x2f, 0x20, 0x33, 0x32, 0x29, 0x20
        /*00cd*/ 	.byte	0x25, 0x20, 0x34, 0x29, 0x00
	.type		__unnamed_1,@object
	.size		__unnamed_1,(__unnamed_2 - __unnamed_1)
__unnamed_1:
        /*00d2*/ 	.byte	0x61, 0x75, 0x74, 0x6f, 0x20, 0x63, 0x75, 0x74, 0x65, 0x3a, 0x3a, 0x61, 0x73, 0x5f, 0x70, 0x6f
        /* <DEDUP_REMOVED lines=24> */
        /*0262*/ 	.byte	0x3e, 0x3e, 0x3e, 0x3e, 0x5d, 0x00
	.type		__unnamed_2,@object
	.size		__unnamed_2,(.L_2 - __unnamed_2)
__unnamed_2:
        /* <DEDUP_REMOVED lines=43> */
        /*0518*/ 	.byte	0x74, 0x65, 0x3a, 0x3a, 0x43, 0x3c, 0x30, 0x3e, 0x3e, 0x3e, 0x3e, 0x5d, 0x00
.L_2:


//--------------------- .nv.shared._ZN7cutlass13device_kernelINS_4gemm6kernel13GemmUniversalIN4cute5tupleIJiiiiEEENS1_10collective13CollectiveMmaINS1_35MainloopSm100TmaUmmaWarpSpecializedILi2ELi2ELi2ENS5_IJNS4_1CILi1EEESB_SB_EEEEENS5_IJNSA_ILi128EEENSA_ILi192EEESE_EEENS_6half_tENS5_IJlSB_lEEESH_SI_NS4_8TiledMMAINS4_8MMA_AtomIJNS4_20SM100_MMA_F16BF16_SSISH_SH_fLi128ELi192ELNS4_4UMMA5MajorE0ELSN_0ELNSM_7ScaleInE0ELSO_0EEEEEENS4_6LayoutISC_NS5_IJNSA_ILi0EEESS_SS_EEEEENS5_IJNS4_10UnderscoreESV_SV_EEEEENS4_13SM90_TMA_LOADENS4_14ComposedLayoutINS4_7SwizzleILi3ELi4ELi3EEENS4_18smem_ptr_flag_bitsILi16EEENSR_INS5_IJNSA_ILi8EEENSA_ILi64EEEEEENS5_IJS15_SB_EEEEEEEvNS4_8identityESY_S19_vS1A_EENS_8epilogue10collective18CollectiveEpilogueINS1C_23Sm100TmaWarpSpecializedILi3ELi2ELi64ELb1ELb0EEEJSG_NS5_IJNSR_ISE_SB_EENSR_IS15_SB_EEEEESH_SI_SH_SI_NS1C_6fusion15FusionCallbacksIS1G_NS1K_17LinearCombinationISH_fSH_fLNS_15FloatRoundStyleE2EEESG_S1J_JEEENS4_5SM1004TMEM4LOAD26SM100_TMEM_LOAD_32dp32b64xESY_S19_NS4_39AutoVectorizingCopyWithAssumedAlignmentILi128EEENS4_14SM90_TMA_STOREES19_S1V_S1V_EEEvvEEEEvNT_6ParamsE --------------------------
	.section	.nv.shared._ZN7cutlass13device_kernelINS_4gemm6kernel13GemmUniversalIN4cute5tupleIJiiiiEEENS1_10collective13CollectiveMmaINS1_35MainloopSm100TmaUmmaWarpSpecializedILi2ELi2ELi2ENS5_IJNS4_1CILi1EEESB_SB_EEEEENS5_IJNSA_ILi128EEENSA_ILi192EEESE_EEENS_6half_tENS5_IJlSB_lEEESH_SI_NS4_8TiledMMAINS4_8MMA_AtomIJNS4_20SM100_MMA_F16BF16_SSISH_SH_fLi128ELi192ELNS4_4UMMA5MajorE0ELSN_0ELNSM_7ScaleInE0ELSO_0EEEEEENS4_6LayoutISC_NS5_IJNSA_ILi0EEESS_SS_EEEEENS5_IJNS4_10UnderscoreESV_SV_EEEEENS4_13SM90_TMA_LOADENS4_14ComposedLayoutINS4_7SwizzleILi3ELi4ELi3EEENS4_18smem_ptr_flag_bitsILi16EEENSR_INS5_IJNSA_ILi8EEENSA_ILi64EEEEEENS5_IJS15_SB_EEEEEEEvNS4_8identityESY_S19_vS1A_EENS_8epilogue10collective18CollectiveEpilogueINS1C_23Sm100TmaWarpSpecializedILi3ELi2ELi64ELb1ELb0EEEJSG_NS5_IJNSR_ISE_SB_EENSR_IS15_SB_EEEEESH_SI_SH_SI_NS1C_6fusion15FusionCallbacksIS1G_NS1K_17LinearCombinationISH_fSH_fLNS_15FloatRoundStyleE2EEESG_S1J_JEEENS4_5SM1004TMEM4LOAD26SM100_TMEM_LOAD_32dp32b64xESY_S19_NS4_39AutoVectorizingCopyWithAssumedAlignmentILi128EEENS4_14SM90_TMA_STOREES19_S1V_S1V_EEEvvEEEEvNT_6ParamsE,"aw",@nobits
	.sectionflags	@""
	.align	16
	.zero		1024


//--------------------- .nv.shared.reserved.0     --------------------------
	.section	.nv.shared.reserved.0,"aw",@nobits
	.weak		__nv_reservedSMEM_offset_0_alias
	.size		__nv_reservedSMEM_offset_0_alias, 0, 64
	.other		__nv_reservedSMEM_offset_0_alias,@"STO_CUDA_RESERVED_SHARED STV_DEFAULT"
__nv_reservedSMEM_offset_0_alias:
	.zero		0
.nv.shared.reserved.0:
	.zero		64
	.weak		__nv_reservedSMEM_tcgen05_partition
	.type		__nv_reservedSMEM_tcgen05_partition,@object
	.size		__nv_reservedSMEM_tcgen05_partition,(.L_0 - __nv_reservedSMEM_tcgen05_partition)
__nv_reservedSMEM_tcgen05_partition:
	.zero		32
.L_0:


//--------------------- .nv.global                --------------------------
	.section	.nv.global,"aw",@nobits
.nv.global:
	.type		_ZN40_INTERNAL_14517601_4_k_cu_63e1ea2f_251844cute1_E,@object
	.size		_ZN40_INTERNAL_14517601_4_k_cu_63e1ea2f_251844cute1_E,(_ZN40_INTERNAL_14517601_4_k_cu_63e1ea2f_251844cuda3std3__45__cpo6cbeginE - _ZN40_INTERNAL_14517601_4_k_cu_63e1ea2f_251844cute1_E)
_ZN40_INTERNAL_14517601_4_k_cu_63e1ea2f_251844cute1_E:
	.zero		1
	.type		_ZN40_INTERNAL_14517601_4_k_cu_63e1ea2f_251844cuda3std3__45__cpo6cbeginE,@object
	.size		_ZN40_INTERNAL_14517601_4_k_cu_63e1ea2f_251844cuda3std3__45__cpo6cbeginE,(_ZN40_INTERNAL_14517601_4_k_cu_63e1ea2f_251844cuda3std3__48in_placeE - _ZN40_INTERNAL_14517601_4_k_cu_63e1ea2f_251844cuda3std3__45__cpo6cbeginE)
_ZN40_INTERNAL_14517601_4_k_cu_63e1ea2f_251844cuda3std3__45__cpo6cbeginE:
	.zero		1
	.type		_ZN40_INTERNAL_14517601_4_k_cu_63e1ea2f_251844cuda3std3__48in_placeE,@object
	.size		_ZN40_INTERNAL_14517601_4_k_cu_63e1ea2f_251844cuda3std3__48in_placeE,(_ZN40_INTERNAL_14517601_4_k_cu_63e1ea2f_251844cuda3std6ranges3__45__cpo9iter_moveE - _ZN40_INTERNAL_14517601_4_k_cu_63e1ea2f_251844cuda3std3__48in_placeE)
_ZN40_INTERNAL_14517601_4_k_cu_63e1ea2f_251844cuda3std3__48in_placeE:
	.zero		1
	.type		_ZN40_INTERNAL_14517601_4_k_cu_63e1ea2f_251844cuda3std6ranges3__45__cpo9iter_moveE,@object
	.size		_ZN40_INTERNAL_14517601_4_k_cu_63e1ea2f_251844cuda3std6ranges3__45__cpo9iter_moveE,(_ZN40_INTERNAL_14517601_4_k_cu_63e1ea2f_251844cuda3std3__45__cpo5beginE - _ZN40_INTERNAL_14517601_4_k_cu_63e1ea2f_251844cuda3std6ranges3__45__cpo9iter_moveE)
_ZN40_INTERNAL_14517601_4_k_cu_63e1ea2f_251844cuda3std6ranges3__45__cpo9iter_moveE:
	.zero		1
	.type		_ZN40_INTERNAL_14517601_4_k_cu_63e1ea2f_251844cuda3std3__45__cpo5beginE,@object
	.size		_ZN40_INTERNAL_14517601_4_k_cu_63e1ea2f_251844cuda3std3__45__cpo5beginE,(_ZN40_INTERNAL_14517601_4_k_cu_63e1ea2f_251844cuda3std3__442_GLOBAL__N__14517601_4_k_cu_63e1ea2f_251846ignoreE - _ZN40_INTERNAL_14517601_4_k_cu_63e1ea2f_251844cuda3std3__45__cpo5beginE)
_ZN40_INTERNAL_14517601_4_k_cu_63e1ea2f_251844cuda3std3__45__cpo5beginE:
	.zero		1
	.type		_ZN40_INTERNAL_14517601_4_k_cu_63e1ea2f_251844cuda3std3__442_GLOBAL__N__14517601_4_k_cu_63e1ea2f_251846ignoreE,@object
	.size		_ZN40_INTERNAL_14517601_4_k_cu_63e1ea2f_251844cuda3std3__442_GLOBAL__N__14517601_4_k_cu_63e1ea2f_251846ignoreE,(_ZN40_INTERNAL_14517601_4_k_cu_63e1ea2f_251844cute7productE - _ZN40_INTERNAL_14517601_4_k_cu_63e1ea2f_251844cuda3std3__442_GLOBAL__N__14517601_4_k_cu_63e1ea2f_251846ignoreE)
_ZN40_INTERNAL_14517601_4_k_cu_63e1ea2f_251844cuda3std3__442_GLOBAL__N__14517601_4_k_cu_63e1ea2f_251846ignoreE:
	.zero		1
	.type		_ZN40_INTERNAL_14517601_4_k_cu_63e1ea2f_251844cute7productE,@object
	.size		_ZN40_INTERNAL_14517601_4_k_cu_63e1ea2f_251844cute7productE,(_ZN40_INTERNAL_14517601_4_k_cu_63e1ea2f_251844cuda3std3__45__cpo3endE - _ZN40_INTERNAL_14517601_4_k_cu_63e1ea2f_251844cute7productE)
_ZN40_INTERNAL_14517601_4_k_cu_63e1ea2f_251844cute7productE:
	.zero		1
	.type		_ZN40_INTERNAL_14517601_4_k_cu_63e1ea2f_251844cuda3std3__45__cpo3endE,@object
	.size		_ZN40_INTERNAL_14517601_4_k_cu_63e1ea2f_251844cuda3std3__45__cpo3endE,(_ZN40_INTERNAL_14517601_4_k_cu_63e1ea2f_251844cuda3std3__419piecewise_constructE - _ZN40_INTERNAL_14517601_4_k_cu_63e1ea2f_251844cuda3std3__45__cpo3endE)
_ZN40_INTERNAL_14517601_4_k_cu_63e1ea2f_251844cuda3std3__45__cpo3endE:
	.zero		1
	.type		_ZN40_INTERNAL_14517601_4_k_cu_63e1ea2f_251844cuda3std3__419piecewise_constructE,@object
	.size		_ZN40_INTERNAL_14517601_4_k_cu_63e1ea2f_251844cuda3std3__419piecewise_constructE,(_ZN40_INTERNAL_14517601_4_k_cu_63e1ea2f_251844cuda3std3__45__cpo4cendE - _ZN40_INTERNAL_14517601_4_k_cu_63e1ea2f_251844cuda3std3__419piecewise_constructE)
_ZN40_INTERNAL_14517601_4_k_cu_63e1ea2f_251844cuda3std3__419piecewise_constructE:
	.zero		1
	.type		_ZN40_INTERNAL_14517601_4_k_cu_63e1ea2f_251844cuda3std3__45__cpo4cendE,@object
	.size		_ZN40_INTERNAL_14517601_4_k_cu_63e1ea2f_251844cuda3std3__45__cpo4cendE,(_ZN40_INTERNAL_14517601_4_k_cu_63e1ea2f_251844cuda3std6ranges3__45__cpo4swapE - _ZN40_INTERNAL_14517601_4_k_cu_63e1ea2f_251844cuda3std3__45__cpo4cendE)
_ZN40_INTERNAL_14517601_4_k_cu_63e1ea2f_251844cuda3std3__45__cpo4cendE:
	.zero		1
	.type		_ZN40_INTERNAL_14517601_4_k_cu_63e1ea2f_251844cuda3std6ranges3__45__cpo4swapE,@object
	.size		_ZN40_INTERNAL_14517601_4_k_cu_63e1ea2f_251844cuda3std6ranges3__45__cpo4swapE,(.L_10 - _ZN40_INTERNAL_14517601_4_k_cu_63e1ea2f_251844cuda3std6ranges3__45__cpo4swapE)
_ZN40_INTERNAL_14517601_4_k_cu_63e1ea2f_251844cuda3std6ranges3__45__cpo4swapE:
	.zero		1
.L_10:


//--------------------- .nv.constant0._ZN7cutlass13device_kernelINS_4gemm6kernel13GemmUniversalIN4cute5tupleIJiiiiEEENS1_10collective13CollectiveMmaINS1_35MainloopSm100TmaUmmaWarpSpecializedILi2ELi2ELi2ENS5_IJNS4_1CILi1EEESB_SB_EEEEENS5_IJNSA_ILi128EEENSA_ILi192EEESE_EEENS_6half_tENS5_IJlSB_lEEESH_SI_NS4_8TiledMMAINS4_8MMA_AtomIJNS4_20SM100_MMA_F16BF16_SSISH_SH_fLi128ELi192ELNS4_4UMMA5MajorE0ELSN_0ELNSM_7ScaleInE0ELSO_0EEEEEENS4_6LayoutISC_NS5_IJNSA_ILi0EEESS_SS_EEEEENS5_IJNS4_10UnderscoreESV_SV_EEEEENS4_13SM90_TMA_LOADENS4_14ComposedLayoutINS4_7SwizzleILi3ELi4ELi3EEENS4_18smem_ptr_flag_bitsILi16EEENSR_INS5_IJNSA_ILi8EEENSA_ILi64EEEEEENS5_IJS15_SB_EEEEEEEvNS4_8identityESY_S19_vS1A_EENS_8epilogue10collective18CollectiveEpilogueINS1C_23Sm100TmaWarpSpecializedILi3ELi2ELi64ELb1ELb0EEEJSG_NS5_IJNSR_ISE_SB_EENSR_IS15_SB_EEEEESH_SI_SH_SI_NS1C_6fusion15FusionCallbacksIS1G_NS1K_17LinearCombinationISH_fSH_fLNS_15FloatRoundStyleE2EEESG_S1J_JEEENS4_5SM1004TMEM4LOAD26SM100_TMEM_LOAD_32dp32b64xESY_S19_NS4_39AutoVectorizingCopyWithAssumedAlignmentILi128EEENS4_14SM90_TMA_STOREES19_S1V_S1V_EEEvvEEEEvNT_6ParamsE --------------------------
	.section	.nv.constant0._ZN7cutlass13device_kernelINS_4gemm6kernel13GemmUniversalIN4cute5tupleIJiiiiEEENS1_10collective13CollectiveMmaINS1_35MainloopSm100TmaUmmaWarpSpecializedILi2ELi2ELi2ENS5_IJNS4_1CILi1EEESB_SB_EEEEENS5_IJNSA_ILi128EEENSA_ILi192EEESE_EEENS_6half_tENS5_IJlSB_lEEESH_SI_NS4_8TiledMMAINS4_8MMA_AtomIJNS4_20SM100_MMA_F16BF16_SSISH_SH_fLi128ELi192ELNS4_4UMMA5MajorE0ELSN_0ELNSM_7ScaleInE0ELSO_0EEEEEENS4_6LayoutISC_NS5_IJNSA_ILi0EEESS_SS_EEEEENS5_IJNS4_10UnderscoreESV_SV_EEEEENS4_13SM90_TMA_LOADENS4_14ComposedLayoutINS4_7SwizzleILi3ELi4ELi3EEENS4_18smem_ptr_flag_bitsILi16EEENSR_INS5_IJNSA_ILi8EEENSA_ILi64EEEEEENS5_IJS15_SB_EEEEEEEvNS4_8identityESY_S19_vS1A_EENS_8epilogue10collective18CollectiveEpilogueINS1C_23Sm100TmaWarpSpecializedILi3ELi2ELi64ELb1ELb0EEEJSG_NS5_IJNSR_ISE_SB_EENSR_IS15_SB_EEEEESH_SI_SH_SI_NS1C_6fusion15FusionCallbacksIS1G_NS1K_17LinearCombinationISH_fSH_fLNS_15FloatRoundStyleE2EEESG_S1J_JEEENS4_5SM1004TMEM4LOAD26SM100_TMEM_LOAD_32dp32b64xESY_S19_NS4_39AutoVectorizingCopyWithAssumedAlignmentILi128EEENS4_14SM90_TMA_STOREES19_S1V_S1V_EEEvvEEEEvNT_6ParamsE,"a",@progbits
	.sectionflags	@""
	.align	4
.nv.constant0._ZN7cutlass13device_kernelINS_4gemm6kernel13GemmUniversalIN4cute5tupleIJiiiiEEENS1_10collective13CollectiveMmaINS1_35MainloopSm100TmaUmmaWarpSpecializedILi2ELi2ELi2ENS5_IJNS4_1CILi1EEESB_SB_EEEEENS5_IJNSA_ILi128EEENSA_ILi192EEESE_EEENS_6half_tENS5_IJlSB_lEEESH_SI_NS4_8TiledMMAINS4_8MMA_AtomIJNS4_20SM100_MMA_F16BF16_SSISH_SH_fLi128ELi192ELNS4_4UMMA5MajorE0ELSN_0ELNSM_7ScaleInE0ELSO_0EEEEEENS4_6LayoutISC_NS5_IJNSA_ILi0EEESS_SS_EEEEENS5_IJNS4_10UnderscoreESV_SV_EEEEENS4_13SM90_TMA_LOADENS4_14ComposedLayoutINS4_7SwizzleILi3ELi4ELi3EEENS4_18smem_ptr_flag_bitsILi16EEENSR_INS5_IJNSA_ILi8EEENSA_ILi64EEEEEENS5_IJS15_SB_EEEEEEEvNS4_8identityESY_S19_vS1A_EENS_8epilogue10collective18CollectiveEpilogueINS1C_23Sm100TmaWarpSpecializedILi3ELi2ELi64ELb1ELb0EEEJSG_NS5_IJNSR_ISE_SB_EENSR_IS15_SB_EEEEESH_SI_SH_SI_NS1C_6fusion15FusionCallbacksIS1G_NS1K_17LinearCombinationISH_fSH_fLNS_15FloatRoundStyleE2EEESG_S1J_JEEENS4_5SM1004TMEM4LOAD26SM100_TMEM_LOAD_32dp32b64xESY_S19_NS4_39AutoVectorizingCopyWithAssumedAlignmentILi128EEENS4_14SM90_TMA_STOREES19_S1V_S1V_EEEvvEEEEvNT_6ParamsE:
	.zero		2944


//--------------------- SYMBOLS --------------------------

	.type		.nv.reservedSmem.offset0,@object
	.size		.nv.reservedSmem.offset0,0x4
	.type		.nv.reservedSmem.cap,@object
	.size		.nv.reservedSmem.cap,0x4
	.type		__assertfail,@function
